//
// Generated by NVIDIA NVVM Compiler
//
// Compiler Build ID: CL-36424714
// Cuda compilation tools, release 13.0, V13.0.88
// Based on NVVM 20.0.0
//

.version 9.0
.target sm_100
.address_size 64

	// .globl	_Z8takepartP6float2S0_S0_PfS1_iiiiiii
.global .align 4 .b8 __cudart_i2opi_f[24] = {65, 144, 67, 60, 153, 149, 98, 219, 192, 221, 52, 245, 209, 87, 39, 252, 41, 21, 68, 78, 110, 131, 249, 162};

.visible .entry _Z8takepartP6float2S0_S0_PfS1_iiiiiii(
	.param .u64 .ptr .align 1 _Z8takepartP6float2S0_S0_PfS1_iiiiiii_param_0,
	.param .u64 .ptr .align 1 _Z8takepartP6float2S0_S0_PfS1_iiiiiii_param_1,
	.param .u64 .ptr .align 1 _Z8takepartP6float2S0_S0_PfS1_iiiiiii_param_2,
	.param .u64 .ptr .align 1 _Z8takepartP6float2S0_S0_PfS1_iiiiiii_param_3,
	.param .u64 .ptr .align 1 _Z8takepartP6float2S0_S0_PfS1_iiiiiii_param_4,
	.param .u32 _Z8takepartP6float2S0_S0_PfS1_iiiiiii_param_5,
	.param .u32 _Z8takepartP6float2S0_S0_PfS1_iiiiiii_param_6,
	.param .u32 _Z8takepartP6float2S0_S0_PfS1_iiiiiii_param_7,
	.param .u32 _Z8takepartP6float2S0_S0_PfS1_iiiiiii_param_8,
	.param .u32 _Z8takepartP6float2S0_S0_PfS1_iiiiiii_param_9,
	.param .u32 _Z8takepartP6float2S0_S0_PfS1_iiiiiii_param_10,
	.param .u32 _Z8takepartP6float2S0_S0_PfS1_iiiiiii_param_11
)
{
	.reg .pred 	%p<7>;
	.reg .b32 	%r<47>;
	.reg .b32 	%f<12>;
	.reg .b64 	%rd<16>;

	ld.param.u64 	%rd1, [_Z8takepartP6float2S0_S0_PfS1_iiiiiii_param_0];
	ld.param.u64 	%rd2, [_Z8takepartP6float2S0_S0_PfS1_iiiiiii_param_1];
	ld.param.u64 	%rd3, [_Z8takepartP6float2S0_S0_PfS1_iiiiiii_param_3];
	ld.param.u64 	%rd4, [_Z8takepartP6float2S0_S0_PfS1_iiiiiii_param_4];
	ld.param.u32 	%r13, [_Z8takepartP6float2S0_S0_PfS1_iiiiiii_param_5];
	ld.param.u32 	%r7, [_Z8takepartP6float2S0_S0_PfS1_iiiiiii_param_6];
	ld.param.u32 	%r8, [_Z8takepartP6float2S0_S0_PfS1_iiiiiii_param_7];
	ld.param.u32 	%r14, [_Z8takepartP6float2S0_S0_PfS1_iiiiiii_param_8];
	ld.param.u32 	%r10, [_Z8takepartP6float2S0_S0_PfS1_iiiiiii_param_9];
	ld.param.u32 	%r11, [_Z8takepartP6float2S0_S0_PfS1_iiiiiii_param_10];
	ld.param.u32 	%r12, [_Z8takepartP6float2S0_S0_PfS1_iiiiiii_param_11];
	mov.u32 	%r15, %ntid.x;
	mov.u32 	%r16, %ctaid.x;
	mov.u32 	%r17, %tid.x;
	mad.lo.s32 	%r1, %r15, %r16, %r17;
	mov.u32 	%r18, %ntid.y;
	mov.u32 	%r19, %ctaid.y;
	mov.u32 	%r20, %tid.y;
	mad.lo.s32 	%r21, %r18, %r19, %r20;
	mov.u32 	%r22, %ntid.z;
	mov.u32 	%r23, %ctaid.z;
	mov.u32 	%r24, %tid.z;
	mad.lo.s32 	%r3, %r22, %r23, %r24;
	mul.lo.s32 	%r25, %r10, %r10;
	setp.ge.s32 	%p1, %r1, %r25;
	setp.ge.s32 	%p2, %r21, %r14;
	or.pred  	%p3, %p1, %p2;
	setp.ge.s32 	%p4, %r3, %r13;
	or.pred  	%p5, %p4, %p3;
	@%p5 bra 	$L__BB0_3;
	cvta.to.global.u64 	%rd5, %rd3;
	cvta.to.global.u64 	%rd6, %rd4;
	mad.lo.s32 	%r4, %r14, %r3, %r21;
	mul.wide.u32 	%rd7, %r4, 4;
	add.s64 	%rd8, %rd5, %rd7;
	ld.global.f32 	%f1, [%rd8];
	mov.f32 	%f2, 0f3F000000;
	copysign.f32 	%f3, %f1, %f2;
	add.rz.f32 	%f4, %f1, %f3;
	cvt.rzi.f32.f32 	%f5, %f4;
	cvt.rzi.s32.f32 	%r5, %f5;
	add.s64 	%rd9, %rd6, %rd7;
	ld.global.f32 	%f6, [%rd9];
	copysign.f32 	%f7, %f6, %f2;
	add.rz.f32 	%f8, %f6, %f7;
	cvt.rzi.f32.f32 	%f9, %f8;
	cvt.rzi.s32.f32 	%r26, %f9;
	or.b32  	%r27, %r5, %r26;
	setp.lt.s32 	%p6, %r27, 0;
	@%p6 bra 	$L__BB0_3;
	div.s32 	%r28, %r1, %r10;
	mul.lo.s32 	%r29, %r28, %r10;
	sub.s32 	%r30, %r1, %r29;
	sub.s32 	%r31, %r12, %r10;
	shr.u32 	%r32, %r31, 31;
	add.s32 	%r33, %r31, %r32;
	shr.s32 	%r34, %r33, 1;
	sub.s32 	%r35, %r11, %r10;
	shr.u32 	%r36, %r35, 31;
	add.s32 	%r37, %r35, %r36;
	shr.s32 	%r38, %r37, 1;
	mad.lo.s32 	%r39, %r7, %r3, %r28;
	add.s32 	%r40, %r39, %r26;
	add.s32 	%r41, %r5, %r30;
	mad.lo.s32 	%r42, %r40, %r8, %r41;
	cvta.to.global.u64 	%rd10, %rd2;
	mul.wide.s32 	%rd11, %r42, 8;
	add.s64 	%rd12, %rd10, %rd11;
	ld.global.v2.f32 	{%f10, %f11}, [%rd12];
	add.s32 	%r43, %r28, %r34;
	mad.lo.s32 	%r44, %r4, %r12, %r43;
	add.s32 	%r45, %r30, %r38;
	mad.lo.s32 	%r46, %r44, %r11, %r45;
	cvta.to.global.u64 	%rd13, %rd1;
	mul.wide.s32 	%rd14, %r46, 8;
	add.s64 	%rd15, %rd13, %rd14;
	st.global.v2.f32 	[%rd15], {%f10, %f11};
$L__BB0_3:
	ret;

}
	// .globl	_Z8mulprobeP6float2S0_S0_PfS1_iiiiiii
.visible .entry _Z8mulprobeP6float2S0_S0_PfS1_iiiiiii(
	.param .u64 .ptr .align 1 _Z8mulprobeP6float2S0_S0_PfS1_iiiiiii_param_0,
	.param .u64 .ptr .align 1 _Z8mulprobeP6float2S0_S0_PfS1_iiiiiii_param_1,
	.param .u64 .ptr .align 1 _Z8mulprobeP6float2S0_S0_PfS1_iiiiiii_param_2,
	.param .u64 .ptr .align 1 _Z8mulprobeP6float2S0_S0_PfS1_iiiiiii_param_3,
	.param .u64 .ptr .align 1 _Z8mulprobeP6float2S0_S0_PfS1_iiiiiii_param_4,
	.param .u32 _Z8mulprobeP6float2S0_S0_PfS1_iiiiiii_param_5,
	.param .u32 _Z8mulprobeP6float2S0_S0_PfS1_iiiiiii_param_6,
	.param .u32 _Z8mulprobeP6float2S0_S0_PfS1_iiiiiii_param_7,
	.param .u32 _Z8mulprobeP6float2S0_S0_PfS1_iiiiiii_param_8,
	.param .u32 _Z8mulprobeP6float2S0_S0_PfS1_iiiiiii_param_9,
	.param .u32 _Z8mulprobeP6float2S0_S0_PfS1_iiiiiii_param_10,
	.param .u32 _Z8mulprobeP6float2S0_S0_PfS1_iiiiiii_param_11
)
{
	.reg .pred 	%p<6>;
	.reg .b32 	%r<40>;
	.reg .b32 	%f<15>;
	.reg .b64 	%rd<9>;

	ld.param.u64 	%rd1, [_Z8mulprobeP6float2S0_S0_PfS1_iiiiiii_param_0];
	ld.param.u64 	%rd2, [_Z8mulprobeP6float2S0_S0_PfS1_iiiiiii_param_2];
	ld.param.u32 	%r8, [_Z8mulprobeP6float2S0_S0_PfS1_iiiiiii_param_5];
	ld.param.u32 	%r9, [_Z8mulprobeP6float2S0_S0_PfS1_iiiiiii_param_8];
	ld.param.u32 	%r5, [_Z8mulprobeP6float2S0_S0_PfS1_iiiiiii_param_9];
	ld.param.u32 	%r6, [_Z8mulprobeP6float2S0_S0_PfS1_iiiiiii_param_10];
	ld.param.u32 	%r7, [_Z8mulprobeP6float2S0_S0_PfS1_iiiiiii_param_11];
	mov.u32 	%r10, %ntid.x;
	mov.u32 	%r11, %ctaid.x;
	mov.u32 	%r12, %tid.x;
	mad.lo.s32 	%r1, %r10, %r11, %r12;
	mov.u32 	%r13, %ntid.y;
	mov.u32 	%r14, %ctaid.y;
	mov.u32 	%r15, %tid.y;
	mad.lo.s32 	%r16, %r13, %r14, %r15;
	mov.u32 	%r17, %ntid.z;
	mov.u32 	%r18, %ctaid.z;
	mov.u32 	%r19, %tid.z;
	mad.lo.s32 	%r3, %r17, %r18, %r19;
	mul.lo.s32 	%r20, %r5, %r5;
	setp.ge.s32 	%p1, %r1, %r20;
	setp.ge.s32 	%p2, %r16, %r9;
	or.pred  	%p3, %p1, %p2;
	setp.ge.s32 	%p4, %r3, %r8;
	or.pred  	%p5, %p4, %p3;
	@%p5 bra 	$L__BB1_2;
	cvta.to.global.u64 	%rd3, %rd2;
	cvta.to.global.u64 	%rd4, %rd1;
	div.s32 	%r21, %r1, %r5;
	mul.lo.s32 	%r22, %r21, %r5;
	sub.s32 	%r23, %r1, %r22;
	sub.s32 	%r24, %r7, %r5;
	shr.u32 	%r25, %r24, 31;
	add.s32 	%r26, %r24, %r25;
	shr.s32 	%r27, %r26, 1;
	sub.s32 	%r28, %r6, %r5;
	shr.u32 	%r29, %r28, 31;
	add.s32 	%r30, %r28, %r29;
	shr.s32 	%r31, %r30, 1;
	mad.lo.s32 	%r32, %r5, %r3, %r21;
	mad.lo.s32 	%r33, %r32, %r5, %r23;
	mul.wide.s32 	%rd5, %r33, 8;
	add.s64 	%rd6, %rd3, %rd5;
	ld.global.v2.f32 	{%f1, %f2}, [%rd6];
	mad.lo.s32 	%r34, %r9, %r3, %r16;
	add.s32 	%r35, %r21, %r27;
	mad.lo.s32 	%r36, %r34, %r7, %r35;
	add.s32 	%r37, %r23, %r31;
	mad.lo.s32 	%r38, %r36, %r6, %r37;
	mul.wide.s32 	%rd7, %r38, 8;
	add.s64 	%rd8, %rd4, %rd7;
	ld.global.v2.f32 	{%f3, %f4}, [%rd8];
	mul.lo.s32 	%r39, %r7, %r6;
	cvt.rn.f32.s32 	%f5, %r39;
	sqrt.rn.f32 	%f6, %f5;
	rcp.rn.f32 	%f7, %f6;
	mul.f32 	%f8, %f1, %f7;
	mul.f32 	%f9, %f3, %f8;
	mul.f32 	%f10, %f2, %f7;
	mul.f32 	%f11, %f4, %f10;
	sub.f32 	%f12, %f9, %f11;
	mul.f32 	%f13, %f3, %f10;
	fma.rn.f32 	%f14, %f4, %f8, %f13;
	st.global.v2.f32 	[%rd8], {%f12, %f14};
$L__BB1_2:
	ret;

}
	// .globl	_Z9mulaprobeP6float2S0_S0_PfS1_iiiiiii
.visible .entry _Z9mulaprobeP6float2S0_S0_PfS1_iiiiiii(
	.param .u64 .ptr .align 1 _Z9mulaprobeP6float2S0_S0_PfS1_iiiiiii_param_0,
	.param .u64 .ptr .align 1 _Z9mulaprobeP6float2S0_S0_PfS1_iiiiiii_param_1,
	.param .u64 .ptr .align 1 _Z9mulaprobeP6float2S0_S0_PfS1_iiiiiii_param_2,
	.param .u64 .ptr .align 1 _Z9mulaprobeP6float2S0_S0_PfS1_iiiiiii_param_3,
	.param .u64 .ptr .align 1 _Z9mulaprobeP6float2S0_S0_PfS1_iiiiiii_param_4,
	.param .u32 _Z9mulaprobeP6float2S0_S0_PfS1_iiiiiii_param_5,
	.param .u32 _Z9mulaprobeP6float2S0_S0_PfS1_iiiiiii_param_6,
	.param .u32 _Z9mulaprobeP6float2S0_S0_PfS1_iiiiiii_param_7,
	.param .u32 _Z9mulaprobeP6float2S0_S0_PfS1_iiiiiii_param_8,
	.param .u32 _Z9mulaprobeP6float2S0_S0_PfS1_iiiiiii_param_9,
	.param .u32 _Z9mulaprobeP6float2S0_S0_PfS1_iiiiiii_param_10,
	.param .u32 _Z9mulaprobeP6float2S0_S0_PfS1_iiiiiii_param_11
)
{
	.reg .pred 	%p<7>;
	.reg .b32 	%r<44>;
	.reg .b32 	%f<24>;
	.reg .b64 	%rd<16>;

	ld.param.u64 	%rd1, [_Z9mulaprobeP6float2S0_S0_PfS1_iiiiiii_param_1];
	ld.param.u64 	%rd2, [_Z9mulaprobeP6float2S0_S0_PfS1_iiiiiii_param_2];
	ld.param.u64 	%rd3, [_Z9mulaprobeP6float2S0_S0_PfS1_iiiiiii_param_3];
	ld.param.u64 	%rd4, [_Z9mulaprobeP6float2S0_S0_PfS1_iiiiiii_param_4];
	ld.param.u32 	%r9, [_Z9mulaprobeP6float2S0_S0_PfS1_iiiiiii_param_5];
	ld.param.u32 	%r10, [_Z9mulaprobeP6float2S0_S0_PfS1_iiiiiii_param_8];
	ld.param.u32 	%r6, [_Z9mulaprobeP6float2S0_S0_PfS1_iiiiiii_param_9];
	ld.param.u32 	%r7, [_Z9mulaprobeP6float2S0_S0_PfS1_iiiiiii_param_10];
	ld.param.u32 	%r8, [_Z9mulaprobeP6float2S0_S0_PfS1_iiiiiii_param_11];
	mov.u32 	%r11, %ntid.x;
	mov.u32 	%r12, %ctaid.x;
	mov.u32 	%r13, %tid.x;
	mad.lo.s32 	%r1, %r11, %r12, %r13;
	mov.u32 	%r14, %ntid.y;
	mov.u32 	%r15, %ctaid.y;
	mov.u32 	%r16, %tid.y;
	mad.lo.s32 	%r17, %r14, %r15, %r16;
	mov.u32 	%r18, %ntid.z;
	mov.u32 	%r19, %ctaid.z;
	mov.u32 	%r20, %tid.z;
	mad.lo.s32 	%r3, %r18, %r19, %r20;
	mul.lo.s32 	%r21, %r6, %r6;
	setp.ge.s32 	%p1, %r1, %r21;
	setp.ge.s32 	%p2, %r17, %r10;
	or.pred  	%p3, %p1, %p2;
	setp.ge.s32 	%p4, %r3, %r9;
	or.pred  	%p5, %p4, %p3;
	@%p5 bra 	$L__BB2_3;
	cvta.to.global.u64 	%rd5, %rd3;
	cvta.to.global.u64 	%rd6, %rd4;
	mad.lo.s32 	%r4, %r10, %r3, %r17;
	mul.wide.u32 	%rd7, %r4, 4;
	add.s64 	%rd8, %rd5, %rd7;
	ld.global.f32 	%f1, [%rd8];
	mov.f32 	%f2, 0f3F000000;
	copysign.f32 	%f3, %f1, %f2;
	add.rz.f32 	%f4, %f1, %f3;
	cvt.rzi.f32.f32 	%f5, %f4;
	cvt.rzi.s32.f32 	%r22, %f5;
	add.s64 	%rd9, %rd6, %rd7;
	ld.global.f32 	%f6, [%rd9];
	copysign.f32 	%f7, %f6, %f2;
	add.rz.f32 	%f8, %f6, %f7;
	cvt.rzi.f32.f32 	%f9, %f8;
	cvt.rzi.s32.f32 	%r23, %f9;
	or.b32  	%r25, %r22, %r23;
	setp.lt.s32 	%p6, %r25, 0;
	@%p6 bra 	$L__BB2_3;
	div.s32 	%r26, %r1, %r6;
	mul.lo.s32 	%r27, %r26, %r6;
	sub.s32 	%r28, %r1, %r27;
	sub.s32 	%r29, %r8, %r6;
	shr.u32 	%r30, %r29, 31;
	add.s32 	%r31, %r29, %r30;
	shr.s32 	%r32, %r31, 1;
	sub.s32 	%r33, %r7, %r6;
	shr.u32 	%r34, %r33, 31;
	add.s32 	%r35, %r33, %r34;
	shr.s32 	%r36, %r35, 1;
	add.s32 	%r37, %r26, %r32;
	mad.lo.s32 	%r38, %r4, %r8, %r37;
	add.s32 	%r39, %r28, %r36;
	mad.lo.s32 	%r40, %r38, %r7, %r39;
	cvta.to.global.u64 	%rd10, %rd1;
	mul.wide.s32 	%rd11, %r40, 8;
	add.s64 	%rd12, %rd10, %rd11;
	ld.global.v2.f32 	{%f10, %f11}, [%rd12];
	mad.lo.s32 	%r41, %r6, %r3, %r26;
	mad.lo.s32 	%r42, %r41, %r6, %r28;
	cvta.to.global.u64 	%rd13, %rd2;
	mul.wide.s32 	%rd14, %r42, 8;
	add.s64 	%rd15, %rd13, %rd14;
	ld.global.v2.f32 	{%f12, %f13}, [%rd15];
	mul.lo.s32 	%r43, %r8, %r7;
	cvt.rn.f32.s32 	%f14, %r43;
	sqrt.rn.f32 	%f15, %f14;
	rcp.rn.f32 	%f16, %f15;
	mul.f32 	%f17, %f12, %f16;
	mul.f32 	%f18, %f13, %f16;
	mul.f32 	%f19, %f11, %f18;
	fma.rn.f32 	%f20, %f10, %f17, %f19;
	mul.f32 	%f21, %f11, %f17;
	mul.f32 	%f22, %f10, %f18;
	sub.f32 	%f23, %f21, %f22;
	st.global.v2.f32 	[%rd12], {%f20, %f23};
$L__BB2_3:
	ret;

}
	// .globl	_Z7setpartP6float2S0_S0_PfS1_iiiiiii
.visible .entry _Z7setpartP6float2S0_S0_PfS1_iiiiiii(
	.param .u64 .ptr .align 1 _Z7setpartP6float2S0_S0_PfS1_iiiiiii_param_0,
	.param .u64 .ptr .align 1 _Z7setpartP6float2S0_S0_PfS1_iiiiiii_param_1,
	.param .u64 .ptr .align 1 _Z7setpartP6float2S0_S0_PfS1_iiiiiii_param_2,
	.param .u64 .ptr .align 1 _Z7setpartP6float2S0_S0_PfS1_iiiiiii_param_3,
	.param .u64 .ptr .align 1 _Z7setpartP6float2S0_S0_PfS1_iiiiiii_param_4,
	.param .u32 _Z7setpartP6float2S0_S0_PfS1_iiiiiii_param_5,
	.param .u32 _Z7setpartP6float2S0_S0_PfS1_iiiiiii_param_6,
	.param .u32 _Z7setpartP6float2S0_S0_PfS1_iiiiiii_param_7,
	.param .u32 _Z7setpartP6float2S0_S0_PfS1_iiiiiii_param_8,
	.param .u32 _Z7setpartP6float2S0_S0_PfS1_iiiiiii_param_9,
	.param .u32 _Z7setpartP6float2S0_S0_PfS1_iiiiiii_param_10,
	.param .u32 _Z7setpartP6float2S0_S0_PfS1_iiiiiii_param_11
)
{
	.reg .pred 	%p<7>;
	.reg .b32 	%r<47>;
	.reg .b32 	%f<14>;
	.reg .b64 	%rd<16>;

	ld.param.u64 	%rd1, [_Z7setpartP6float2S0_S0_PfS1_iiiiiii_param_0];
	ld.param.u64 	%rd2, [_Z7setpartP6float2S0_S0_PfS1_iiiiiii_param_1];
	ld.param.u64 	%rd3, [_Z7setpartP6float2S0_S0_PfS1_iiiiiii_param_3];
	ld.param.u64 	%rd4, [_Z7setpartP6float2S0_S0_PfS1_iiiiiii_param_4];
	ld.param.u32 	%r13, [_Z7setpartP6float2S0_S0_PfS1_iiiiiii_param_5];
	ld.param.u32 	%r7, [_Z7setpartP6float2S0_S0_PfS1_iiiiiii_param_6];
	ld.param.u32 	%r8, [_Z7setpartP6float2S0_S0_PfS1_iiiiiii_param_7];
	ld.param.u32 	%r14, [_Z7setpartP6float2S0_S0_PfS1_iiiiiii_param_8];
	ld.param.u32 	%r10, [_Z7setpartP6float2S0_S0_PfS1_iiiiiii_param_9];
	ld.param.u32 	%r11, [_Z7setpartP6float2S0_S0_PfS1_iiiiiii_param_10];
	ld.param.u32 	%r12, [_Z7setpartP6float2S0_S0_PfS1_iiiiiii_param_11];
	mov.u32 	%r15, %ntid.x;
	mov.u32 	%r16, %ctaid.x;
	mov.u32 	%r17, %tid.x;
	mad.lo.s32 	%r1, %r15, %r16, %r17;
	mov.u32 	%r18, %ntid.y;
	mov.u32 	%r19, %ctaid.y;
	mov.u32 	%r20, %tid.y;
	mad.lo.s32 	%r21, %r18, %r19, %r20;
	mov.u32 	%r22, %ntid.z;
	mov.u32 	%r23, %ctaid.z;
	mov.u32 	%r24, %tid.z;
	mad.lo.s32 	%r3, %r22, %r23, %r24;
	mul.lo.s32 	%r25, %r10, %r10;
	setp.ge.s32 	%p1, %r1, %r25;
	setp.ge.s32 	%p2, %r21, %r14;
	or.pred  	%p3, %p1, %p2;
	setp.ge.s32 	%p4, %r3, %r13;
	or.pred  	%p5, %p4, %p3;
	@%p5 bra 	$L__BB3_3;
	cvta.to.global.u64 	%rd5, %rd3;
	cvta.to.global.u64 	%rd6, %rd4;
	mad.lo.s32 	%r4, %r14, %r3, %r21;
	mul.wide.u32 	%rd7, %r4, 4;
	add.s64 	%rd8, %rd5, %rd7;
	ld.global.f32 	%f1, [%rd8];
	mov.f32 	%f2, 0f3F000000;
	copysign.f32 	%f3, %f1, %f2;
	add.rz.f32 	%f4, %f1, %f3;
	cvt.rzi.f32.f32 	%f5, %f4;
	cvt.rzi.s32.f32 	%r5, %f5;
	add.s64 	%rd9, %rd6, %rd7;
	ld.global.f32 	%f6, [%rd9];
	copysign.f32 	%f7, %f6, %f2;
	add.rz.f32 	%f8, %f6, %f7;
	cvt.rzi.f32.f32 	%f9, %f8;
	cvt.rzi.s32.f32 	%r26, %f9;
	or.b32  	%r27, %r5, %r26;
	setp.lt.s32 	%p6, %r27, 0;
	@%p6 bra 	$L__BB3_3;
	div.s32 	%r28, %r1, %r10;
	mul.lo.s32 	%r29, %r28, %r10;
	sub.s32 	%r30, %r1, %r29;
	sub.s32 	%r31, %r12, %r10;
	shr.u32 	%r32, %r31, 31;
	add.s32 	%r33, %r31, %r32;
	shr.s32 	%r34, %r33, 1;
	sub.s32 	%r35, %r11, %r10;
	shr.u32 	%r36, %r35, 31;
	add.s32 	%r37, %r35, %r36;
	shr.s32 	%r38, %r37, 1;
	add.s32 	%r39, %r28, %r34;
	mad.lo.s32 	%r40, %r4, %r12, %r39;
	add.s32 	%r41, %r30, %r38;
	mad.lo.s32 	%r42, %r40, %r11, %r41;
	cvta.to.global.u64 	%rd10, %rd2;
	mul.wide.s32 	%rd11, %r42, 8;
	add.s64 	%rd12, %rd10, %rd11;
	ld.global.v2.f32 	{%f10, %f11}, [%rd12];
	mad.lo.s32 	%r43, %r7, %r3, %r28;
	add.s32 	%r44, %r43, %r26;
	add.s32 	%r45, %r5, %r30;
	mad.lo.s32 	%r46, %r44, %r8, %r45;
	cvta.to.global.u64 	%rd13, %rd1;
	mul.wide.s32 	%rd14, %r46, 8;
	add.s64 	%rd15, %rd13, %rd14;
	atom.global.add.f32 	%f12, [%rd15], %f10;
	atom.global.add.f32 	%f13, [%rd15+4], %f11;
$L__BB3_3:
	ret;

}
	// .globl	_Z10takeshiftsP6float2S0_PfS1_ii
.visible .entry _Z10takeshiftsP6float2S0_PfS1_ii(
	.param .u64 .ptr .align 1 _Z10takeshiftsP6float2S0_PfS1_ii_param_0,
	.param .u64 .ptr .align 1 _Z10takeshiftsP6float2S0_PfS1_ii_param_1,
	.param .u64 .ptr .align 1 _Z10takeshiftsP6float2S0_PfS1_ii_param_2,
	.param .u64 .ptr .align 1 _Z10takeshiftsP6float2S0_PfS1_ii_param_3,
	.param .u32 _Z10takeshiftsP6float2S0_PfS1_ii_param_4,
	.param .u32 _Z10takeshiftsP6float2S0_PfS1_ii_param_5
)
{
	.local .align 4 .b8 	__local_depot4[28];
	.reg .b64 	%SP;
	.reg .b64 	%SPL;
	.reg .pred 	%p<36>;
	.reg .b32 	%r<172>;
	.reg .b32 	%f<133>;
	.reg .b64 	%rd<91>;
	.reg .b64 	%fd<17>;

	mov.u64 	%SPL, __local_depot4;
	ld.param.u64 	%rd34, [_Z10takeshiftsP6float2S0_PfS1_ii_param_0];
	ld.param.u64 	%rd35, [_Z10takeshiftsP6float2S0_PfS1_ii_param_1];
	ld.param.u64 	%rd36, [_Z10takeshiftsP6float2S0_PfS1_ii_param_2];
	ld.param.u64 	%rd37, [_Z10takeshiftsP6float2S0_PfS1_ii_param_3];
	ld.param.u32 	%r61, [_Z10takeshiftsP6float2S0_PfS1_ii_param_4];
	ld.param.u32 	%r60, [_Z10takeshiftsP6float2S0_PfS1_ii_param_5];
	add.u64 	%rd1, %SPL, 0;
	mov.u32 	%r63, %ntid.x;
	mov.u32 	%r64, %ctaid.x;
	mov.u32 	%r65, %tid.x;
	mad.lo.s32 	%r1, %r63, %r64, %r65;
	mov.u32 	%r66, %ntid.y;
	mov.u32 	%r67, %ctaid.y;
	mov.u32 	%r68, %tid.y;
	mad.lo.s32 	%r69, %r66, %r67, %r68;
	setp.ge.s32 	%p1, %r1, %r60;
	setp.ge.s32 	%p2, %r69, %r61;
	or.pred  	%p3, %p1, %p2;
	@%p3 bra 	$L__BB4_34;
	cvta.to.global.u64 	%rd39, %rd36;
	mad.lo.s32 	%r3, %r60, %r69, %r1;
	mul.wide.s32 	%rd40, %r3, 4;
	add.s64 	%rd2, %rd39, %rd40;
	ld.global.f32 	%f25, [%rd2];
	mov.f32 	%f26, 0f3F000000;
	copysign.f32 	%f27, %f25, %f26;
	add.rz.f32 	%f28, %f25, %f27;
	cvt.rzi.f32.f32 	%f29, %f28;
	sub.f32 	%f30, %f25, %f29;
	cvt.f64.f32 	%fd1, %f30;
	mul.f64 	%fd2, %fd1, 0d401921FB54411744;
	cvt.rn.f32.f64 	%f1, %fd2;
	mul.f32 	%f31, %f1, 0f3F22F983;
	cvt.rni.s32.f32 	%r159, %f31;
	cvt.rn.f32.s32 	%f32, %r159;
	fma.rn.f32 	%f33, %f32, 0fBFC90FDA, %f1;
	fma.rn.f32 	%f34, %f32, 0fB3A22168, %f33;
	fma.rn.f32 	%f129, %f32, 0fA7C234C5, %f34;
	abs.f32 	%f3, %f1;
	setp.ltu.f32 	%p4, %f3, 0f47CE4780;
	@%p4 bra 	$L__BB4_9;
	setp.neu.f32 	%p5, %f3, 0f7F800000;
	@%p5 bra 	$L__BB4_4;
	mov.f32 	%f37, 0f00000000;
	mul.rn.f32 	%f129, %f1, %f37;
	mov.b32 	%r159, 0;
	bra.uni 	$L__BB4_9;
$L__BB4_4:
	mov.b32 	%r5, %f1;
	shl.b32 	%r71, %r5, 8;
	or.b32  	%r6, %r71, -2147483648;
	mov.b64 	%rd81, 0;
	mov.b32 	%r156, 0;
	mov.u64 	%rd79, __cudart_i2opi_f;
	mov.u64 	%rd80, %rd1;
$L__BB4_5:
	.pragma "nounroll";
	ld.global.nc.u32 	%r72, [%rd79];
	mad.wide.u32 	%rd43, %r72, %r6, %rd81;
	shr.u64 	%rd81, %rd43, 32;
	st.local.u32 	[%rd80], %rd43;
	add.s32 	%r156, %r156, 1;
	add.s64 	%rd80, %rd80, 4;
	add.s64 	%rd79, %rd79, 4;
	setp.ne.s32 	%p6, %r156, 6;
	@%p6 bra 	$L__BB4_5;
	shr.u32 	%r73, %r5, 23;
	st.local.u32 	[%rd1+24], %rd81;
	and.b32  	%r9, %r73, 31;
	and.b32  	%r74, %r73, 224;
	add.s32 	%r75, %r74, -128;
	shr.u32 	%r76, %r75, 5;
	mul.wide.u32 	%rd44, %r76, 4;
	sub.s64 	%rd9, %rd1, %rd44;
	ld.local.u32 	%r157, [%rd9+24];
	ld.local.u32 	%r158, [%rd9+20];
	setp.eq.s32 	%p7, %r9, 0;
	@%p7 bra 	$L__BB4_8;
	shf.l.wrap.b32 	%r157, %r158, %r157, %r9;
	ld.local.u32 	%r77, [%rd9+16];
	shf.l.wrap.b32 	%r158, %r77, %r158, %r9;
$L__BB4_8:
	shr.u32 	%r78, %r157, 30;
	shf.l.wrap.b32 	%r79, %r158, %r157, 2;
	shl.b32 	%r80, %r158, 2;
	shr.u32 	%r81, %r79, 31;
	add.s32 	%r82, %r81, %r78;
	neg.s32 	%r83, %r82;
	setp.lt.s32 	%p8, %r5, 0;
	selp.b32 	%r159, %r83, %r82, %p8;
	xor.b32  	%r84, %r79, %r5;
	shr.s32 	%r85, %r79, 31;
	xor.b32  	%r86, %r85, %r79;
	xor.b32  	%r87, %r85, %r80;
	cvt.u64.u32 	%rd45, %r86;
	shl.b64 	%rd46, %rd45, 32;
	cvt.u64.u32 	%rd47, %r87;
	or.b64  	%rd48, %rd46, %rd47;
	cvt.rn.f64.s64 	%fd3, %rd48;
	mul.f64 	%fd4, %fd3, 0d3BF921FB54442D19;
	cvt.rn.f32.f64 	%f35, %fd4;
	neg.f32 	%f36, %f35;
	setp.lt.s32 	%p9, %r84, 0;
	selp.f32 	%f129, %f36, %f35, %p9;
$L__BB4_9:
	add.s32 	%r89, %r159, 1;
	mul.rn.f32 	%f38, %f129, %f129;
	and.b32  	%r90, %r159, 1;
	setp.eq.b32 	%p10, %r90, 1;
	selp.f32 	%f39, %f129, 0f3F800000, %p10;
	fma.rn.f32 	%f40, %f38, %f39, 0f00000000;
	fma.rn.f32 	%f41, %f38, 0f37CBAC00, 0fBAB607ED;
	selp.f32 	%f42, 0fB94D4153, %f41, %p10;
	selp.f32 	%f43, 0f3C0885E4, 0f3D2AAABB, %p10;
	fma.rn.f32 	%f44, %f42, %f38, %f43;
	selp.f32 	%f45, 0fBE2AAAA8, 0fBEFFFFFF, %p10;
	fma.rn.f32 	%f46, %f44, %f38, %f45;
	fma.rn.f32 	%f47, %f46, %f40, %f39;
	and.b32  	%r91, %r89, 2;
	setp.eq.s32 	%p11, %r91, 0;
	mov.f32 	%f48, 0f00000000;
	sub.f32 	%f49, %f48, %f47;
	selp.f32 	%f50, %f47, %f49, %p11;
	cvta.to.global.u64 	%rd49, %rd34;
	mul.wide.s32 	%rd50, %r3, 8;
	add.s64 	%rd10, %rd49, %rd50;
	st.global.f32 	[%rd10], %f50;
	ld.global.f32 	%f51, [%rd2];
	mov.f32 	%f52, 0f3F000000;
	copysign.f32 	%f53, %f51, %f52;
	add.rz.f32 	%f54, %f51, %f53;
	cvt.rzi.f32.f32 	%f55, %f54;
	sub.f32 	%f56, %f51, %f55;
	cvt.f64.f32 	%fd5, %f56;
	mul.f64 	%fd6, %fd5, 0d401921FB54411744;
	cvt.rn.f32.f64 	%f7, %fd6;
	mul.f32 	%f57, %f7, 0f3F22F983;
	cvt.rni.s32.f32 	%r163, %f57;
	cvt.rn.f32.s32 	%f58, %r163;
	fma.rn.f32 	%f59, %f58, 0fBFC90FDA, %f7;
	fma.rn.f32 	%f60, %f58, 0fB3A22168, %f59;
	fma.rn.f32 	%f130, %f58, 0fA7C234C5, %f60;
	abs.f32 	%f9, %f7;
	setp.ltu.f32 	%p12, %f9, 0f47CE4780;
	@%p12 bra 	$L__BB4_17;
	setp.neu.f32 	%p13, %f9, 0f7F800000;
	@%p13 bra 	$L__BB4_12;
	mov.f32 	%f63, 0f00000000;
	mul.rn.f32 	%f130, %f7, %f63;
	mov.b32 	%r163, 0;
	bra.uni 	$L__BB4_17;
$L__BB4_12:
	mov.b32 	%r19, %f7;
	shl.b32 	%r93, %r19, 8;
	or.b32  	%r20, %r93, -2147483648;
	mov.b64 	%rd84, 0;
	mov.b32 	%r160, 0;
	mov.u64 	%rd82, __cudart_i2opi_f;
	mov.u64 	%rd83, %rd1;
$L__BB4_13:
	.pragma "nounroll";
	ld.global.nc.u32 	%r94, [%rd82];
	mad.wide.u32 	%rd53, %r94, %r20, %rd84;
	shr.u64 	%rd84, %rd53, 32;
	st.local.u32 	[%rd83], %rd53;
	add.s32 	%r160, %r160, 1;
	add.s64 	%rd83, %rd83, 4;
	add.s64 	%rd82, %rd82, 4;
	setp.ne.s32 	%p14, %r160, 6;
	@%p14 bra 	$L__BB4_13;
	shr.u32 	%r95, %r19, 23;
	st.local.u32 	[%rd1+24], %rd84;
	and.b32  	%r23, %r95, 31;
	and.b32  	%r96, %r95, 224;
	add.s32 	%r97, %r96, -128;
	shr.u32 	%r98, %r97, 5;
	mul.wide.u32 	%rd54, %r98, 4;
	sub.s64 	%rd17, %rd1, %rd54;
	ld.local.u32 	%r161, [%rd17+24];
	ld.local.u32 	%r162, [%rd17+20];
	setp.eq.s32 	%p15, %r23, 0;
	@%p15 bra 	$L__BB4_16;
	shf.l.wrap.b32 	%r161, %r162, %r161, %r23;
	ld.local.u32 	%r99, [%rd17+16];
	shf.l.wrap.b32 	%r162, %r99, %r162, %r23;
$L__BB4_16:
	shr.u32 	%r100, %r161, 30;
	shf.l.wrap.b32 	%r101, %r162, %r161, 2;
	shl.b32 	%r102, %r162, 2;
	shr.u32 	%r103, %r101, 31;
	add.s32 	%r104, %r103, %r100;
	neg.s32 	%r105, %r104;
	setp.lt.s32 	%p16, %r19, 0;
	selp.b32 	%r163, %r105, %r104, %p16;
	xor.b32  	%r106, %r101, %r19;
	shr.s32 	%r107, %r101, 31;
	xor.b32  	%r108, %r107, %r101;
	xor.b32  	%r109, %r107, %r102;
	cvt.u64.u32 	%rd55, %r108;
	shl.b64 	%rd56, %rd55, 32;
	cvt.u64.u32 	%rd57, %r109;
	or.b64  	%rd58, %rd56, %rd57;
	cvt.rn.f64.s64 	%fd7, %rd58;
	mul.f64 	%fd8, %fd7, 0d3BF921FB54442D19;
	cvt.rn.f32.f64 	%f61, %fd8;
	neg.f32 	%f62, %f61;
	setp.lt.s32 	%p17, %r106, 0;
	selp.f32 	%f130, %f62, %f61, %p17;
$L__BB4_17:
	mul.rn.f32 	%f64, %f130, %f130;
	and.b32  	%r111, %r163, 1;
	setp.eq.b32 	%p18, %r111, 1;
	selp.f32 	%f65, 0f3F800000, %f130, %p18;
	fma.rn.f32 	%f66, %f64, %f65, 0f00000000;
	fma.rn.f32 	%f67, %f64, 0f37CBAC00, 0fBAB607ED;
	selp.f32 	%f68, %f67, 0fB94D4153, %p18;
	selp.f32 	%f69, 0f3D2AAABB, 0f3C0885E4, %p18;
	fma.rn.f32 	%f70, %f68, %f64, %f69;
	selp.f32 	%f71, 0fBEFFFFFF, 0fBE2AAAA8, %p18;
	fma.rn.f32 	%f72, %f70, %f64, %f71;
	fma.rn.f32 	%f73, %f72, %f66, %f65;
	and.b32  	%r112, %r163, 2;
	setp.eq.s32 	%p19, %r112, 0;
	mov.f32 	%f74, 0f00000000;
	sub.f32 	%f75, %f74, %f73;
	selp.f32 	%f76, %f73, %f75, %p19;
	st.global.f32 	[%rd10+4], %f76;
	cvta.to.global.u64 	%rd59, %rd37;
	add.s64 	%rd18, %rd59, %rd40;
	ld.global.f32 	%f77, [%rd18];
	mov.f32 	%f78, 0f3F000000;
	copysign.f32 	%f79, %f77, %f78;
	add.rz.f32 	%f80, %f77, %f79;
	cvt.rzi.f32.f32 	%f81, %f80;
	sub.f32 	%f82, %f77, %f81;
	cvt.f64.f32 	%fd9, %f82;
	mul.f64 	%fd10, %fd9, 0d401921FB54411744;
	cvt.rn.f32.f64 	%f13, %fd10;
	mul.f32 	%f83, %f13, 0f3F22F983;
	cvt.rni.s32.f32 	%r167, %f83;
	cvt.rn.f32.s32 	%f84, %r167;
	fma.rn.f32 	%f85, %f84, 0fBFC90FDA, %f13;
	fma.rn.f32 	%f86, %f84, 0fB3A22168, %f85;
	fma.rn.f32 	%f131, %f84, 0fA7C234C5, %f86;
	abs.f32 	%f15, %f13;
	setp.ltu.f32 	%p20, %f15, 0f47CE4780;
	@%p20 bra 	$L__BB4_25;
	setp.neu.f32 	%p21, %f15, 0f7F800000;
	@%p21 bra 	$L__BB4_20;
	mov.f32 	%f89, 0f00000000;
	mul.rn.f32 	%f131, %f13, %f89;
	mov.b32 	%r167, 0;
	bra.uni 	$L__BB4_25;
$L__BB4_20:
	mov.b32 	%r33, %f13;
	shl.b32 	%r114, %r33, 8;
	or.b32  	%r34, %r114, -2147483648;
	mov.b64 	%rd87, 0;
	mov.b32 	%r164, 0;
	mov.u64 	%rd85, __cudart_i2opi_f;
	mov.u64 	%rd86, %rd1;
$L__BB4_21:
	.pragma "nounroll";
	ld.global.nc.u32 	%r115, [%rd85];
	mad.wide.u32 	%rd63, %r115, %r34, %rd87;
	shr.u64 	%rd87, %rd63, 32;
	st.local.u32 	[%rd86], %rd63;
	add.s32 	%r164, %r164, 1;
	add.s64 	%rd86, %rd86, 4;
	add.s64 	%rd85, %rd85, 4;
	setp.ne.s32 	%p22, %r164, 6;
	@%p22 bra 	$L__BB4_21;
	shr.u32 	%r116, %r33, 23;
	st.local.u32 	[%rd1+24], %rd87;
	and.b32  	%r37, %r116, 31;
	and.b32  	%r117, %r116, 224;
	add.s32 	%r118, %r117, -128;
	shr.u32 	%r119, %r118, 5;
	mul.wide.u32 	%rd64, %r119, 4;
	sub.s64 	%rd25, %rd1, %rd64;
	ld.local.u32 	%r165, [%rd25+24];
	ld.local.u32 	%r166, [%rd25+20];
	setp.eq.s32 	%p23, %r37, 0;
	@%p23 bra 	$L__BB4_24;
	shf.l.wrap.b32 	%r165, %r166, %r165, %r37;
	ld.local.u32 	%r120, [%rd25+16];
	shf.l.wrap.b32 	%r166, %r120, %r166, %r37;
$L__BB4_24:
	shr.u32 	%r121, %r165, 30;
	shf.l.wrap.b32 	%r122, %r166, %r165, 2;
	shl.b32 	%r123, %r166, 2;
	shr.u32 	%r124, %r122, 31;
	add.s32 	%r125, %r124, %r121;
	neg.s32 	%r126, %r125;
	setp.lt.s32 	%p24, %r33, 0;
	selp.b32 	%r167, %r126, %r125, %p24;
	xor.b32  	%r127, %r122, %r33;
	shr.s32 	%r128, %r122, 31;
	xor.b32  	%r129, %r128, %r122;
	xor.b32  	%r130, %r128, %r123;
	cvt.u64.u32 	%rd65, %r129;
	shl.b64 	%rd66, %rd65, 32;
	cvt.u64.u32 	%rd67, %r130;
	or.b64  	%rd68, %rd66, %rd67;
	cvt.rn.f64.s64 	%fd11, %rd68;
	mul.f64 	%fd12, %fd11, 0d3BF921FB54442D19;
	cvt.rn.f32.f64 	%f87, %fd12;
	neg.f32 	%f88, %f87;
	setp.lt.s32 	%p25, %r127, 0;
	selp.f32 	%f131, %f88, %f87, %p25;
$L__BB4_25:
	add.s32 	%r132, %r167, 1;
	mul.rn.f32 	%f90, %f131, %f131;
	and.b32  	%r133, %r167, 1;
	setp.eq.b32 	%p26, %r133, 1;
	selp.f32 	%f91, %f131, 0f3F800000, %p26;
	fma.rn.f32 	%f92, %f90, %f91, 0f00000000;
	fma.rn.f32 	%f93, %f90, 0f37CBAC00, 0fBAB607ED;
	selp.f32 	%f94, 0fB94D4153, %f93, %p26;
	selp.f32 	%f95, 0f3C0885E4, 0f3D2AAABB, %p26;
	fma.rn.f32 	%f96, %f94, %f90, %f95;
	selp.f32 	%f97, 0fBE2AAAA8, 0fBEFFFFFF, %p26;
	fma.rn.f32 	%f98, %f96, %f90, %f97;
	fma.rn.f32 	%f99, %f98, %f92, %f91;
	and.b32  	%r134, %r132, 2;
	setp.eq.s32 	%p27, %r134, 0;
	mov.f32 	%f100, 0f00000000;
	sub.f32 	%f101, %f100, %f99;
	selp.f32 	%f102, %f99, %f101, %p27;
	cvta.to.global.u64 	%rd69, %rd35;
	add.s64 	%rd26, %rd69, %rd50;
	st.global.f32 	[%rd26], %f102;
	ld.global.f32 	%f103, [%rd18];
	mov.f32 	%f104, 0f3F000000;
	copysign.f32 	%f105, %f103, %f104;
	add.rz.f32 	%f106, %f103, %f105;
	cvt.rzi.f32.f32 	%f107, %f106;
	sub.f32 	%f108, %f103, %f107;
	cvt.f64.f32 	%fd13, %f108;
	mul.f64 	%fd14, %fd13, 0d401921FB54411744;
	cvt.rn.f32.f64 	%f19, %fd14;
	mul.f32 	%f109, %f19, 0f3F22F983;
	cvt.rni.s32.f32 	%r171, %f109;
	cvt.rn.f32.s32 	%f110, %r171;
	fma.rn.f32 	%f111, %f110, 0fBFC90FDA, %f19;
	fma.rn.f32 	%f112, %f110, 0fB3A22168, %f111;
	fma.rn.f32 	%f132, %f110, 0fA7C234C5, %f112;
	abs.f32 	%f21, %f19;
	setp.ltu.f32 	%p28, %f21, 0f47CE4780;
	@%p28 bra 	$L__BB4_33;
	setp.neu.f32 	%p29, %f21, 0f7F800000;
	@%p29 bra 	$L__BB4_28;
	mov.f32 	%f115, 0f00000000;
	mul.rn.f32 	%f132, %f19, %f115;
	mov.b32 	%r171, 0;
	bra.uni 	$L__BB4_33;
$L__BB4_28:
	mov.b32 	%r47, %f19;
	shl.b32 	%r136, %r47, 8;
	or.b32  	%r48, %r136, -2147483648;
	mov.b64 	%rd90, 0;
	mov.b32 	%r168, 0;
	mov.u64 	%rd88, __cudart_i2opi_f;
	mov.u64 	%rd89, %rd1;
$L__BB4_29:
	.pragma "nounroll";
	ld.global.nc.u32 	%r137, [%rd88];
	mad.wide.u32 	%rd73, %r137, %r48, %rd90;
	shr.u64 	%rd90, %rd73, 32;
	st.local.u32 	[%rd89], %rd73;
	add.s32 	%r168, %r168, 1;
	add.s64 	%rd89, %rd89, 4;
	add.s64 	%rd88, %rd88, 4;
	setp.ne.s32 	%p30, %r168, 6;
	@%p30 bra 	$L__BB4_29;
	shr.u32 	%r138, %r47, 23;
	st.local.u32 	[%rd1+24], %rd90;
	and.b32  	%r51, %r138, 31;
	and.b32  	%r139, %r138, 224;
	add.s32 	%r140, %r139, -128;
	shr.u32 	%r141, %r140, 5;
	mul.wide.u32 	%rd74, %r141, 4;
	sub.s64 	%rd33, %rd1, %rd74;
	ld.local.u32 	%r169, [%rd33+24];
	ld.local.u32 	%r170, [%rd33+20];
	setp.eq.s32 	%p31, %r51, 0;
	@%p31 bra 	$L__BB4_32;
	shf.l.wrap.b32 	%r169, %r170, %r169, %r51;
	ld.local.u32 	%r142, [%rd33+16];
	shf.l.wrap.b32 	%r170, %r142, %r170, %r51;
$L__BB4_32:
	shr.u32 	%r143, %r169, 30;
	shf.l.wrap.b32 	%r144, %r170, %r169, 2;
	shl.b32 	%r145, %r170, 2;
	shr.u32 	%r146, %r144, 31;
	add.s32 	%r147, %r146, %r143;
	neg.s32 	%r148, %r147;
	setp.lt.s32 	%p32, %r47, 0;
	selp.b32 	%r171, %r148, %r147, %p32;
	xor.b32  	%r149, %r144, %r47;
	shr.s32 	%r150, %r144, 31;
	xor.b32  	%r151, %r150, %r144;
	xor.b32  	%r152, %r150, %r145;
	cvt.u64.u32 	%rd75, %r151;
	shl.b64 	%rd76, %rd75, 32;
	cvt.u64.u32 	%rd77, %r152;
	or.b64  	%rd78, %rd76, %rd77;
	cvt.rn.f64.s64 	%fd15, %rd78;
	mul.f64 	%fd16, %fd15, 0d3BF921FB54442D19;
	cvt.rn.f32.f64 	%f113, %fd16;
	neg.f32 	%f114, %f113;
	setp.lt.s32 	%p33, %r149, 0;
	selp.f32 	%f132, %f114, %f113, %p33;
$L__BB4_33:
	mul.rn.f32 	%f116, %f132, %f132;
	and.b32  	%r154, %r171, 1;
	setp.eq.b32 	%p34, %r154, 1;
	selp.f32 	%f117, 0f3F800000, %f132, %p34;
	fma.rn.f32 	%f118, %f116, %f117, 0f00000000;
	fma.rn.f32 	%f119, %f116, 0f37CBAC00, 0fBAB607ED;
	selp.f32 	%f120, %f119, 0fB94D4153, %p34;
	selp.f32 	%f121, 0f3D2AAABB, 0f3C0885E4, %p34;
	fma.rn.f32 	%f122, %f120, %f116, %f121;
	selp.f32 	%f123, 0fBEFFFFFF, 0fBE2AAAA8, %p34;
	fma.rn.f32 	%f124, %f122, %f116, %f123;
	fma.rn.f32 	%f125, %f124, %f118, %f117;
	and.b32  	%r155, %r171, 2;
	setp.eq.s32 	%p35, %r155, 0;
	mov.f32 	%f126, 0f00000000;
	sub.f32 	%f127, %f126, %f125;
	selp.f32 	%f128, %f125, %f127, %p35;
	st.global.f32 	[%rd26+4], %f128;
$L__BB4_34:
	ret;

}
	// .globl	_Z6shiftsP6float2S0_S0_iiiii
.visible .entry _Z6shiftsP6float2S0_S0_iiiii(
	.param .u64 .ptr .align 1 _Z6shiftsP6float2S0_S0_iiiii_param_0,
	.param .u64 .ptr .align 1 _Z6shiftsP6float2S0_S0_iiiii_param_1,
	.param .u64 .ptr .align 1 _Z6shiftsP6float2S0_S0_iiiii_param_2,
	.param .u32 _Z6shiftsP6float2S0_S0_iiiii_param_3,
	.param .u32 _Z6shiftsP6float2S0_S0_iiiii_param_4,
	.param .u32 _Z6shiftsP6float2S0_S0_iiiii_param_5,
	.param .u32 _Z6shiftsP6float2S0_S0_iiiii_param_6,
	.param .u32 _Z6shiftsP6float2S0_S0_iiiii_param_7
)
{
	.reg .pred 	%p<6>;
	.reg .b32 	%r<22>;
	.reg .b32 	%f<26>;
	.reg .b64 	%rd<12>;

	ld.param.u64 	%rd1, [_Z6shiftsP6float2S0_S0_iiiii_param_0];
	ld.param.u64 	%rd2, [_Z6shiftsP6float2S0_S0_iiiii_param_1];
	ld.param.u64 	%rd3, [_Z6shiftsP6float2S0_S0_iiiii_param_2];
	ld.param.u32 	%r4, [_Z6shiftsP6float2S0_S0_iiiii_param_3];
	ld.param.u32 	%r8, [_Z6shiftsP6float2S0_S0_iiiii_param_4];
	ld.param.u32 	%r9, [_Z6shiftsP6float2S0_S0_iiiii_param_5];
	ld.param.u32 	%r6, [_Z6shiftsP6float2S0_S0_iiiii_param_6];
	ld.param.u32 	%r7, [_Z6shiftsP6float2S0_S0_iiiii_param_7];
	mov.u32 	%r10, %ntid.x;
	mov.u32 	%r11, %ctaid.x;
	mov.u32 	%r12, %tid.x;
	mad.lo.s32 	%r1, %r10, %r11, %r12;
	mov.u32 	%r13, %ntid.y;
	mov.u32 	%r14, %ctaid.y;
	mov.u32 	%r15, %tid.y;
	mad.lo.s32 	%r16, %r13, %r14, %r15;
	mov.u32 	%r17, %ntid.z;
	mov.u32 	%r18, %ctaid.z;
	mov.u32 	%r19, %tid.z;
	mad.lo.s32 	%r3, %r17, %r18, %r19;
	setp.ge.s32 	%p1, %r1, %r6;
	setp.ge.s32 	%p2, %r16, %r9;
	or.pred  	%p3, %p1, %p2;
	setp.ge.s32 	%p4, %r3, %r8;
	or.pred  	%p5, %p4, %p3;
	@%p5 bra 	$L__BB5_2;
	cvta.to.global.u64 	%rd4, %rd1;
	cvta.to.global.u64 	%rd5, %rd2;
	cvta.to.global.u64 	%rd6, %rd3;
	mad.lo.s32 	%r20, %r9, %r3, %r16;
	mad.lo.s32 	%r21, %r20, %r6, %r1;
	mul.wide.s32 	%rd7, %r21, 8;
	add.s64 	%rd8, %rd4, %rd7;
	ld.global.v2.f32 	{%f1, %f2}, [%rd8];
	mul.wide.u32 	%rd9, %r20, 8;
	add.s64 	%rd10, %rd5, %rd9;
	ld.global.v2.f32 	{%f3, %f4}, [%rd10];
	add.s64 	%rd11, %rd6, %rd9;
	ld.global.v2.f32 	{%f5, %f6}, [%rd11];
	mul.f32 	%f7, %f1, %f3;
	mul.f32 	%f8, %f2, %f4;
	cvt.rn.f32.s32 	%f9, %r4;
	mul.f32 	%f10, %f8, %f9;
	sub.f32 	%f11, %f7, %f10;
	mul.f32 	%f12, %f1, %f4;
	mul.f32 	%f13, %f12, %f9;
	fma.rn.f32 	%f14, %f2, %f3, %f13;
	cvt.rn.f32.s32 	%f15, %r7;
	rcp.rn.f32 	%f16, %f15;
	mul.f32 	%f17, %f16, %f11;
	mul.f32 	%f18, %f5, %f17;
	mul.f32 	%f19, %f16, %f14;
	mul.f32 	%f20, %f6, %f19;
	mul.f32 	%f21, %f20, %f9;
	sub.f32 	%f22, %f18, %f21;
	mul.f32 	%f23, %f6, %f17;
	mul.f32 	%f24, %f23, %f9;
	fma.rn.f32 	%f25, %f5, %f19, %f24;
	st.global.v2.f32 	[%rd8], {%f22, %f25};
$L__BB5_2:
	ret;

}


// ===== COMPILED SASS (sm_100) =====

	.target	sm_100

	.elftype	@"ET_EXEC"


//--------------------- .note.nv.tkinfo           --------------------------
	.section	.note.nv.tkinfo,"",@"SHT_NOTE"
	.sectionflags	@"SHF_NOTE_NV_TKINFO"
	.tkinfo
        /*0018*/ 	.word	0x00000002
        /*0030*/ 	.string	""
        /*0030*/ 	.string	"ptxas"
        /*0030*/ 	.string	"Cuda compilation tools, release 13.0, V13.0.88"
        /*0030*/ 	.string	"Build cuda_13.0.r13.0/compiler.36424714_0"
        /*0030*/ 	.string	"-arch sm_100 -m 64 "



//--------------------- .note.nv.cuinfo           --------------------------
	.section	.note.nv.cuinfo,"",@"SHT_NOTE"
	.sectionflags	@"SHF_NOTE_NV_CUINFO"
        /*0018*/ 	.short	0x0002
        /*001a*/ 	.short	0x0064
        /*001c*/ 	.short	0x0082
	.zero		2


//--------------------- .nv.info                  --------------------------
	.section	.nv.info,"",@"SHT_CUDA_INFO"
	.align	4


	//----- nvinfo : EIATTR_REGCOUNT
	.align		4
        /*0000*/ 	.byte	0x04, 0x2f
        /*0002*/ 	.short	(.L_2 - .L_1)
	.align		4
.L_1:
        /*0004*/ 	.word	index@(_Z8takepartP6float2S0_S0_PfS1_iiiiiii)
        /*0008*/ 	.word	0x0000000f


	//----- nvinfo : EIATTR_FRAME_SIZE
	.align		4
.L_2:
        /*000c*/ 	.byte	0x04, 0x11
        /*000e*/ 	.short	(.L_4 - .L_3)
	.align		4
.L_3:
        /*0010*/ 	.word	index@(_Z8takepartP6float2S0_S0_PfS1_iiiiiii)
        /*0014*/ 	.word	0x00000000


	//----- nvinfo : EIATTR_REGCOUNT
	.align		4
.L_4:
        /*0018*/ 	.byte	0x04, 0x2f
        /*001a*/ 	.short	(.L_6 - .L_5)
	.align		4
.L_5:
        /*001c*/ 	.word	index@(_Z8mulprobeP6float2S0_S0_PfS1_iiiiiii)
        /*0020*/ 	.word	0x00000013


	//----- nvinfo : EIATTR_FRAME_SIZE
	.align		4
.L_6:
        /*0024*/ 	.byte	0x04, 0x11
        /*0026*/ 	.short	(.L_8 - .L_7)
	.align		4
.L_7:
        /*0028*/ 	.word	index@($__internal_4_$__cuda_sm20_sqrt_rn_f32_slowpath)
        /*002c*/ 	.word	0x00000000


	//----- nvinfo : EIATTR_FRAME_SIZE
	.align		4
.L_8:
        /*0030*/ 	.byte	0x04, 0x11
        /*0032*/ 	.short	(.L_10 - .L_9)
	.align		4
.L_9:
        /*0034*/ 	.word	index@($__internal_3_$__cuda_sm20_rcp_rn_f32_slowpath)
        /*0038*/ 	.word	0x00000000


	//----- nvinfo : EIATTR_FRAME_SIZE
	.align		4
.L_10:
        /*003c*/ 	.byte	0x04, 0x11
        /*003e*/ 	.short	(.L_12 - .L_11)
	.align		4
.L_11:
        /*0040*/ 	.word	index@(_Z8mulprobeP6float2S0_S0_PfS1_iiiiiii)
        /*0044*/ 	.word	0x00000000


	//----- nvinfo : EIATTR_REGCOUNT
	.align		4
.L_12:
        /*0048*/ 	.byte	0x04, 0x2f
        /*004a*/ 	.short	(.L_14 - .L_13)
	.align		4
.L_13:
        /*004c*/ 	.word	index@(_Z9mulaprobeP6float2S0_S0_PfS1_iiiiiii)
        /*0050*/ 	.word	0x00000013


	//----- nvinfo : EIATTR_FRAME_SIZE
	.align		4
.L_14:
        /*0054*/ 	.byte	0x04, 0x11
        /*0056*/ 	.short	(.L_16 - .L_15)
	.align		4
.L_15:
        /*0058*/ 	.word	index@($__internal_2_$__cuda_sm20_sqrt_rn_f32_slowpath)
        /*005c*/ 	.word	0x00000000


	//----- nvinfo : EIATTR_FRAME_SIZE
	.align		4
.L_16:
        /*0060*/ 	.byte	0x04, 0x11
        /*0062*/ 	.short	(.L_18 - .L_17)
	.align		4
.L_17:
        /*0064*/ 	.word	index@($__internal_1_$__cuda_sm20_rcp_rn_f32_slowpath)
        /*0068*/ 	.word	0x00000000


	//----- nvinfo : EIATTR_FRAME_SIZE
	.align		4
.L_18:
        /*006c*/ 	.byte	0x04, 0x11
        /*006e*/ 	.short	(.L_20 - .L_19)
	.align		4
.L_19:
        /*0070*/ 	.word	index@(_Z9mulaprobeP6float2S0_S0_PfS1_iiiiiii)
        /*0074*/ 	.word	0x00000000


	//----- nvinfo : EIATTR_REGCOUNT
	.align		4
.L_20:
        /*0078*/ 	.byte	0x04, 0x2f
        /*007a*/ 	.short	(.L_22 - .L_21)
	.align		4
.L_21:
        /*007c*/ 	.word	index@(_Z7setpartP6float2S0_S0_PfS1_iiiiiii)
        /*0080*/ 	.word	0x00000010


	//----- nvinfo : EIATTR_FRAME_SIZE
	.align		4
.L_22:
        /*0084*/ 	.byte	0x04, 0x11
        /*0086*/ 	.short	(.L_24 - .L_23)
	.align		4
.L_23:
        /*0088*/ 	.word	index@(_Z7setpartP6float2S0_S0_PfS1_iiiiiii)
        /*008c*/ 	.word	0x00000000


	//----- nvinfo : EIATTR_REGCOUNT
	.align		4
.L_24:
        /*0090*/ 	.byte	0x04, 0x2f
        /*0092*/ 	.short	(.L_26 - .L_25)
	.align		4
.L_25:
        /*0094*/ 	.word	index@(_Z10takeshiftsP6float2S0_PfS1_ii)
        /*0098*/ 	.word	0x0000001c


	//----- nvinfo : EIATTR_FRAME_SIZE
	.align		4
.L_26:
        /*009c*/ 	.byte	0x04, 0x11
        /*009e*/ 	.short	(.L_28 - .L_27)
	.align		4
.L_27:
        /*00a0*/ 	.word	index@(_Z10takeshiftsP6float2S0_PfS1_ii)
        /*00a4*/ 	.word	0x00000000


	//----- nvinfo : EIATTR_REGCOUNT
	.align		4
.L_28:
        /*00a8*/ 	.byte	0x04, 0x2f
        /*00aa*/ 	.short	(.L_30 - .L_29)
	.align		4
.L_29:
        /*00ac*/ 	.word	index@(_Z6shiftsP6float2S0_S0_iiiii)
        /*00b0*/ 	.word	0x00000014


	//----- nvinfo : EIATTR_FRAME_SIZE
	.align		4
.L_30:
        /*00b4*/ 	.byte	0x04, 0x11
        /*00b6*/ 	.short	(.L_32 - .L_31)
	.align		4
.L_31:
        /*00b8*/ 	.word	index@($__internal_0_$__cuda_sm20_rcp_rn_f32_slowpath)
        /*00bc*/ 	.word	0x00000000


	//----- nvinfo : EIATTR_FRAME_SIZE
	.align		4
.L_32:
        /*00c0*/ 	.byte	0x04, 0x11
        /*00c2*/ 	.short	(.L_34 - .L_33)
	.align		4
.L_33:
        /*00c4*/ 	.word	index@(_Z6shiftsP6float2S0_S0_iiiii)
        /*00c8*/ 	.word	0x00000000


	//----- nvinfo : EIATTR_MIN_STACK_SIZE
	.align		4
.L_34:
        /*00cc*/ 	.byte	0x04, 0x12
        /*00ce*/ 	.short	(.L_36 - .L_35)
	.align		4
.L_35:
        /*00d0*/ 	.word	index@(_Z6shiftsP6float2S0_S0_iiiii)
        /*00d4*/ 	.word	0x00000000


	//----- nvinfo : EIATTR_MIN_STACK_SIZE
	.align		4
.L_36:
        /*00d8*/ 	.byte	0x04, 0x12
        /*00da*/ 	.short	(.L_38 - .L_37)
	.align		4
.L_37:
        /*00dc*/ 	.word	index@(_Z10takeshiftsP6float2S0_PfS1_ii)
        /*00e0*/ 	.word	0x00000000


	//----- nvinfo : EIATTR_MIN_STACK_SIZE
	.align		4
.L_38:
        /*00e4*/ 	.byte	0x04, 0x12
        /*00e6*/ 	.short	(.L_40 - .L_39)
	.align		4
.L_39:
        /*00e8*/ 	.word	index@(_Z7setpartP6float2S0_S0_PfS1_iiiiiii)
        /*00ec*/ 	.word	0x00000000


	//----- nvinfo : EIATTR_MIN_STACK_SIZE
	.align		4
.L_40:
        /*00f0*/ 	.byte	0x04, 0x12
        /*00f2*/ 	.short	(.L_42 - .L_41)
	.align		4
.L_41:
        /*00f4*/ 	.word	index@(_Z9mulaprobeP6float2S0_S0_PfS1_iiiiiii)
        /*00f8*/ 	.word	0x00000000


	//----- nvinfo : EIATTR_MIN_STACK_SIZE
	.align		4
.L_42:
        /*00fc*/ 	.byte	0x04, 0x12
        /*00fe*/ 	.short	(.L_44 - .L_43)
	.align		4
.L_43:
        /*0100*/ 	.word	index@(_Z8mulprobeP6float2S0_S0_PfS1_iiiiiii)
        /*0104*/ 	.word	0x00000000


	//----- nvinfo : EIATTR_MIN_STACK_SIZE
	.align		4
.L_44:
        /*0108*/ 	.byte	0x04, 0x12
        /*010a*/ 	.short	(.L_46 - .L_45)
	.align		4
.L_45:
        /*010c*/ 	.word	index@(_Z8takepartP6float2S0_S0_PfS1_iiiiiii)
        /*0110*/ 	.word	0x00000000
.L_46:


//--------------------- .nv.compat                --------------------------
	.section	.nv.compat,"",@"SHT_CUDA_COMPAT_INFO"
	.align	4
        /*0000*/ 	.byte	0x02, 0x09, 0x00, 0x00, 0x02, 0x02, 0x01, 0x00, 0x02, 0x05, 0x05, 0x00, 0x03, 0x07, 0x01, 0x01
        /*0010*/ 	.byte	0x02, 0x03, 0x00, 0x00, 0x02, 0x06, 0x01, 0x00, 0x04, 0x0b, 0x08, 0x00, 0x01, 0x00, 0x00, 0x00
        /*0020*/ 	.byte	0x00, 0x00, 0x00, 0x00


//--------------------- .nv.info._Z6shiftsP6float2S0_S0_iiiii --------------------------
	.section	.nv.info._Z6shiftsP6float2S0_S0_iiiii,"",@"SHT_CUDA_INFO"
	.sectionflags	@""
	.align	4


	//----- nvinfo : EIATTR_CUDA_API_VERSION
	.align		4
        /*0000*/ 	.byte	0x04, 0x37
        /*0002*/ 	.short	(.L_48 - .L_47)
.L_47:
        /*0004*/ 	.word	0x00000082


	//----- nvinfo : EIATTR_KPARAM_INFO
	.align		4
.L_48:
        /*0008*/ 	.byte	0x04, 0x17
        /*000a*/ 	.short	(.L_50 - .L_49)
.L_49:
        /*000c*/ 	.word	0x00000000
        /*0010*/ 	.short	0x0007
        /*0012*/ 	.short	0x0028
        /*0014*/ 	.byte	0x00, 0xf0, 0x11, 0x00


	//----- nvinfo : EIATTR_KPARAM_INFO
	.align		4
.L_50:
        /*0018*/ 	.byte	0x04, 0x17
        /*001a*/ 	.short	(.L_52 - .L_51)
.L_51:
        /*001c*/ 	.word	0x00000000
        /*0020*/ 	.short	0x0006
        /*0022*/ 	.short	0x0024
        /*0024*/ 	.byte	0x00, 0xf0, 0x11, 0x00


	//----- nvinfo : EIATTR_KPARAM_INFO
	.align		4
.L_52:
        /*0028*/ 	.byte	0x04, 0x17
        /*002a*/ 	.short	(.L_54 - .L_53)
.L_53:
        /*002c*/ 	.word	0x00000000
        /*0030*/ 	.short	0x0005
        /*0032*/ 	.short	0x0020
        /*0034*/ 	.byte	0x00, 0xf0, 0x11, 0x00


	//----- nvinfo : EIATTR_KPARAM_INFO
	.align		4
.L_54:
        /*0038*/ 	.byte	0x04, 0x17
        /*003a*/ 	.short	(.L_56 - .L_55)
.L_55:
        /*003c*/ 	.word	0x00000000
        /*0040*/ 	.short	0x0004
        /*0042*/ 	.short	0x001c
        /*0044*/ 	.byte	0x00, 0xf0, 0x11, 0x00


	//----- nvinfo : EIATTR_KPARAM_INFO
	.align		4
.L_56:
        /*0048*/ 	.byte	0x04, 0x17
        /*004a*/ 	.short	(.L_58 - .L_57)
.L_57:
        /*004c*/ 	.word	0x00000000
        /*0050*/ 	.short	0x0003
        /*0052*/ 	.short	0x0018
        /*0054*/ 	.byte	0x00, 0xf0, 0x11, 0x00


	//----- nvinfo : EIATTR_KPARAM_INFO
	.align		4
.L_58:
        /*0058*/ 	.byte	0x04, 0x17
        /*005a*/ 	.short	(.L_60 - .L_59)
.L_59:
        /*005c*/ 	.word	0x00000000
        /*0060*/ 	.short	0x0002
        /*0062*/ 	.short	0x0010
        /*0064*/ 	.byte	0x00, 0xf5, 0x21, 0x00


	//----- nvinfo : EIATTR_KPARAM_INFO
	.align		4
.L_60:
        /*0068*/ 	.byte	0x04, 0x17
        /*006a*/ 	.short	(.L_62 - .L_61)
.L_61:
        /*006c*/ 	.word	0x00000000
        /*0070*/ 	.short	0x0001
        /*0072*/ 	.short	0x0008
        /*0074*/ 	.byte	0x00, 0xf5, 0x21, 0x00


	//----- nvinfo : EIATTR_KPARAM_INFO
	.align		4
.L_62:
        /*0078*/ 	.byte	0x04, 0x17
        /*007a*/ 	.short	(.L_64 - .L_63)
.L_63:
        /*007c*/ 	.word	0x00000000
        /*0080*/ 	.short	0x0000
        /*0082*/ 	.short	0x0000
        /*0084*/ 	.byte	0x00, 0xf5, 0x21, 0x00


	//----- nvinfo : EIATTR_SPARSE_MMA_MASK
	.align		4
.L_64:
        /*0088*/ 	.byte	0x03, 0x50
        /*008a*/ 	.short	0x0000


	//----- nvinfo : EIATTR_MAXREG_COUNT
	.align		4
        /*008c*/ 	.byte	0x03, 0x1b
        /*008e*/ 	.short	0x00ff


	//----- nvinfo : EIATTR_MERCURY_ISA_VERSION
	.align		4
        /*0090*/ 	.byte	0x03, 0x5f
        /*0092*/ 	.short	0x0101


	//----- nvinfo : EIATTR_VRC_CTA_INIT_COUNT
	.align		4
        /*0094*/ 	.byte	0x02, 0x4a
	.zero		1
	.zero		1


	//----- nvinfo : EIATTR_EXIT_INSTR_OFFSETS
	.align		4
        /*0098*/ 	.byte	0x04, 0x1c
        /*009a*/ 	.short	(.L_66 - .L_65)


	//   ....[0]....
.L_65:
        /*009c*/ 	.word	0x00000120


	//   ....[1]....
        /*00a0*/ 	.word	0x000003d0


	//----- nvinfo : EIATTR_CRS_STACK_SIZE
	.align		4
.L_66:
        /*00a4*/ 	.byte	0x04, 0x1e
        /*00a6*/ 	.short	(.L_68 - .L_67)
.L_67:
        /*00a8*/ 	.word	0x00000000


	//----- nvinfo : EIATTR_CBANK_PARAM_SIZE
	.align		4
.L_68:
        /*00ac*/ 	.byte	0x03, 0x19
        /*00ae*/ 	.short	0x002c


	//----- nvinfo : EIATTR_PARAM_CBANK
	.align		4
        /*00b0*/ 	.byte	0x04, 0x0a
        /*00b2*/ 	.short	(.L_70 - .L_69)
	.align		4
.L_69:
        /*00b4*/ 	.word	index@(.nv.constant0._Z6shiftsP6float2S0_S0_iiiii)
        /*00b8*/ 	.short	0x0380
        /*00ba*/ 	.short	0x002c


	//----- nvinfo : EIATTR_SW_WAR
	.align		4
.L_70:
        /*00bc*/ 	.byte	0x04, 0x36
        /*00be*/ 	.short	(.L_72 - .L_71)
.L_71:
        /*00c0*/ 	.word	0x00000008
.L_72:


//--------------------- .nv.info._Z10takeshiftsP6float2S0_PfS1_ii --------------------------
	.section	.nv.info._Z10takeshiftsP6float2S0_PfS1_ii,"",@"SHT_CUDA_INFO"
	.sectionflags	@""
	.align	4


	//----- nvinfo : EIATTR_CUDA_API_VERSION
	.align		4
        /*0000*/ 	.byte	0x04, 0x37
        /*0002*/ 	.short	(.L_74 - .L_73)
.L_73:
        /*0004*/ 	.word	0x00000082


	//----- nvinfo : EIATTR_KPARAM_INFO
	.align		4
.L_74:
        /*0008*/ 	.byte	0x04, 0x17
        /*000a*/ 	.short	(.L_76 - .L_75)
.L_75:
        /*000c*/ 	.word	0x00000000
        /*0010*/ 	.short	0x0005
        /*0012*/ 	.short	0x0024
        /*0014*/ 	.byte	0x00, 0xf0, 0x11, 0x00


	//----- nvinfo : EIATTR_KPARAM_INFO
	.align		4
.L_76:
        /*0018*/ 	.byte	0x04, 0x17
        /*001a*/ 	.short	(.L_78 - .L_77)
.L_77:
        /*001c*/ 	.word	0x00000000
        /*0020*/ 	.short	0x0004
        /*0022*/ 	.short	0x0020
        /*0024*/ 	.byte	0x00, 0xf0, 0x11, 0x00


	//----- nvinfo : EIATTR_KPARAM_INFO
	.align		4
.L_78:
        /*0028*/ 	.byte	0x04, 0x17
        /*002a*/ 	.short	(.L_80 - .L_79)
.L_79:
        /*002c*/ 	.word	0x00000000
        /*0030*/ 	.short	0x0003
        /*0032*/ 	.short	0x0018
        /*0034*/ 	.byte	0x00, 0xf5, 0x21, 0x00


	//----- nvinfo : EIATTR_KPARAM_INFO
	.align		4
.L_80:
        /*0038*/ 	.byte	0x04, 0x17
        /*003a*/ 	.short	(.L_82 - .L_81)
.L_81:
        /*003c*/ 	.word	0x00000000
        /*0040*/ 	.short	0x0002
        /*0042*/ 	.short	0x0010
        /*0044*/ 	.byte	0x00, 0xf5, 0x21, 0x00


	//----- nvinfo : EIATTR_KPARAM_INFO
	.align		4
.L_82:
        /*0048*/ 	.byte	0x04, 0x17
        /*004a*/ 	.short	(.L_84 - .L_83)
.L_83:
        /*004c*/ 	.word	0x00000000
        /*0050*/ 	.short	0x0001
        /*0052*/ 	.short	0x0008
        /*0054*/ 	.byte	0x00, 0xf5, 0x21, 0x00


	//----- nvinfo : EIATTR_KPARAM_INFO
	.align		4
.L_84:
        /*0058*/ 	.byte	0x04, 0x17
        /*005a*/ 	.short	(.L_86 - .L_85)
.L_85:
        /*005c*/ 	.word	0x00000000
        /*0060*/ 	.short	0x0000
        /*0062*/ 	.short	0x0000
        /*0064*/ 	.byte	0x00, 0xf5, 0x21, 0x00


	//----- nvinfo : EIATTR_SPARSE_MMA_MASK
	.align		4
.L_86:
        /*0068*/ 	.byte	0x03, 0x50
        /*006a*/ 	.short	0x0000


	//----- nvinfo : EIATTR_MAXREG_COUNT
	.align		4
        /*006c*/ 	.byte	0x03, 0x1b
        /*006e*/ 	.short	0x00ff


	//----- nvinfo : EIATTR_MERCURY_ISA_VERSION
	.align		4
        /*0070*/ 	.byte	0x03, 0x5f
        /*0072*/ 	.short	0x0101


	//----- nvinfo : EIATTR_VRC_CTA_INIT_COUNT
	.align		4
        /*0074*/ 	.byte	0x02, 0x4a
	.zero		1
	.zero		1


	//----- nvinfo : EIATTR_EXIT_INSTR_OFFSETS
	.align		4
        /*0078*/ 	.byte	0x04, 0x1c
        /*007a*/ 	.short	(.L_88 - .L_87)


	//   ....[0]....
.L_87:
        /*007c*/ 	.word	0x000000c0


	//   ....[1]....
        /*0080*/ 	.word	0x00002230


	//----- nvinfo : EIATTR_CRS_STACK_SIZE
	.align		4
.L_88:
        /*0084*/ 	.byte	0x04, 0x1e
        /*0086*/ 	.short	(.L_90 - .L_89)
.L_89:
        /*0088*/ 	.word	0x00000000


	//----- nvinfo : EIATTR_CBANK_PARAM_SIZE
	.align		4
.L_90:
        /*008c*/ 	.byte	0x03, 0x19
        /*008e*/ 	.short	0x0028


	//----- nvinfo : EIATTR_PARAM_CBANK
	.align		4
        /*0090*/ 	.byte	0x04, 0x0a
        /*0092*/ 	.short	(.L_92 - .L_91)
	.align		4
.L_91:
        /*0094*/ 	.word	index@(.nv.constant0._Z10takeshiftsP6float2S0_PfS1_ii)
        /*0098*/ 	.short	0x0380
        /*009a*/ 	.short	0x0028


	//----- nvinfo : EIATTR_SW_WAR
	.align		4
.L_92:
        /*009c*/ 	.byte	0x04, 0x36
        /*009e*/ 	.short	(.L_94 - .L_93)
.L_93:
        /*00a0*/ 	.word	0x00000008
.L_94:


//--------------------- .nv.info._Z7setpartP6float2S0_S0_PfS1_iiiiiii --------------------------
	.section	.nv.info._Z7setpartP6float2S0_S0_PfS1_iiiiiii,"",@"SHT_CUDA_INFO"
	.sectionflags	@""
	.align	4


	//----- nvinfo : EIATTR_CUDA_API_VERSION
	.align		4
        /*0000*/ 	.byte	0x04, 0x37
        /*0002*/ 	.short	(.L_96 - .L_95)
.L_95:
        /*0004*/ 	.word	0x00000082


	//----- nvinfo : EIATTR_KPARAM_INFO
	.align		4
.L_96:
        /*0008*/ 	.byte	0x04, 0x17
        /*000a*/ 	.short	(.L_98 - .L_97)
.L_97:
        /*000c*/ 	.word	0x00000000
        /*0010*/ 	.short	0x000b
        /*0012*/ 	.short	0x0040
        /*0014*/ 	.byte	0x00, 0xf0, 0x11, 0x00


	//----- nvinfo : EIATTR_KPARAM_INFO
	.align		4
.L_98:
        /*0018*/ 	.byte	0x04, 0x17
        /*001a*/ 	.short	(.L_100 - .L_99)
.L_99:
        /*001c*/ 	.word	0x00000000
        /*0020*/ 	.short	0x000a
        /*0022*/ 	.short	0x003c
        /*0024*/ 	.byte	0x00, 0xf0, 0x11, 0x00


	//----- nvinfo : EIATTR_KPARAM_INFO
	.align		4
.L_100:
        /*0028*/ 	.byte	0x04, 0x17
        /*002a*/ 	.short	(.L_102 - .L_101)
.L_101:
        /*002c*/ 	.word	0x00000000
        /*0030*/ 	.short	0x0009
        /*0032*/ 	.short	0x0038
        /*0034*/ 	.byte	0x00, 0xf0, 0x11, 0x00


	//----- nvinfo : EIATTR_KPARAM_INFO
	.align		4
.L_102:
        /*0038*/ 	.byte	0x04, 0x17
        /*003a*/ 	.short	(.L_104 - .L_103)
.L_103:
        /*003c*/ 	.word	0x00000000
        /*0040*/ 	.short	0x0008
        /*0042*/ 	.short	0x0034
        /*0044*/ 	.byte	0x00, 0xf0, 0x11, 0x00


	//----- nvinfo : EIATTR_KPARAM_INFO
	.align		4
.L_104:
        /*0048*/ 	.byte	0x04, 0x17
        /*004a*/ 	.short	(.L_106 - .L_105)
.L_105:
        /*004c*/ 	.word	0x00000000
        /*0050*/ 	.short	0x0007
        /*0052*/ 	.short	0x0030
        /*0054*/ 	.byte	0x00, 0xf0, 0x11, 0x00


	//----- nvinfo : EIATTR_KPARAM_INFO
	.align		4
.L_106:
        /*0058*/ 	.byte	0x04, 0x17
        /*005a*/ 	.short	(.L_108 - .L_107)
.L_107:
        /*005c*/ 	.word	0x00000000
        /*0060*/ 	.short	0x0006
        /*0062*/ 	.short	0x002c
        /*0064*/ 	.byte	0x00, 0xf0, 0x11, 0x00


	//----- nvinfo : EIATTR_KPARAM_INFO
	.align		4
.L_108:
        /*0068*/ 	.byte	0x04, 0x17
        /*006a*/ 	.short	(.L_110 - .L_109)
.L_109:
        /*006c*/ 	.word	0x00000000
        /*0070*/ 	.short	0x0005
        /*0072*/ 	.short	0x0028
        /*0074*/ 	.byte	0x00, 0xf0, 0x11, 0x00


	//----- nvinfo : EIATTR_KPARAM_INFO
	.align		4
.L_110:
        /*0078*/ 	.byte	0x04, 0x17
        /*007a*/ 	.short	(.L_112 - .L_111)
.L_111:
        /*007c*/ 	.word	0x00000000
        /*0080*/ 	.short	0x0004
        /*0082*/ 	.short	0x0020
        /*0084*/ 	.byte	0x00, 0xf5, 0x21, 0x00


	//----- nvinfo : EIATTR_KPARAM_INFO
	.align		4
.L_112:
        /*0088*/ 	.byte	0x04, 0x17
        /*008a*/ 	.short	(.L_114 - .L_113)
.L_113:
        /*008c*/ 	.word	0x00000000
        /*0090*/ 	.short	0x0003
        /*0092*/ 	.short	0x0018
        /*0094*/ 	.byte	0x00, 0xf5, 0x21, 0x00


	//----- nvinfo : EIATTR_KPARAM_INFO
	.align		4
.L_114:
        /*0098*/ 	.byte	0x04, 0x17
        /*009a*/ 	.short	(.L_116 - .L_115)
.L_115:
        /*009c*/ 	.word	0x00000000
        /*00a0*/ 	.short	0x0002
        /*00a2*/ 	.short	0x0010
        /*00a4*/ 	.byte	0x00, 0xf5, 0x21, 0x00


	//----- nvinfo : EIATTR_KPARAM_INFO
	.align		4
.L_116:
        /*00a8*/ 	.byte	0x04, 0x17
        /*00aa*/ 	.short	(.L_118 - .L_117)
.L_117:
        /*00ac*/ 	.word	0x00000000
        /*00b0*/ 	.short	0x0001
        /*00b2*/ 	.short	0x0008
        /*00b4*/ 	.byte	0x00, 0xf5, 0x21, 0x00


	//----- nvinfo : EIATTR_KPARAM_INFO
	.align		4
.L_118:
        /*00b8*/ 	.byte	0x04, 0x17
        /*00ba*/ 	.short	(.L_120 - .L_119)
.L_119:
        /*00bc*/ 	.word	0x00000000
        /*00c0*/ 	.short	0x0000
        /*00c2*/ 	.short	0x0000
        /*00c4*/ 	.byte	0x00, 0xf5, 0x21, 0x00


	//----- nvinfo : EIATTR_SPARSE_MMA_MASK
	.align		4
.L_120:
        /*00c8*/ 	.byte	0x03, 0x50
        /*00ca*/ 	.short	0x0000


	//----- nvinfo : EIATTR_MAXREG_COUNT
	.align		4
        /*00cc*/ 	.byte	0x03, 0x1b
        /*00ce*/ 	.short	0x00ff


	//----- nvinfo : EIATTR_MERCURY_ISA_VERSION
	.align		4
        /*00d0*/ 	.byte	0x03, 0x5f
        /*00d2*/ 	.short	0x0101


	//----- nvinfo : EIATTR_VRC_CTA_INIT_COUNT
	.align		4
        /*00d4*/ 	.byte	0x02, 0x4a
	.zero		1
	.zero		1


	//----- nvinfo : EIATTR_EXIT_INSTR_OFFSETS
	.align		4
        /*00d8*/ 	.byte	0x04, 0x1c
        /*00da*/ 	.short	(.L_122 - .L_121)


	//   ....[0]....
.L_121:
        /*00dc*/ 	.word	0x00000140


	//   ....[1]....
        /*00e0*/ 	.word	0x00000260


	//   ....[2]....
        /*00e4*/ 	.word	0x00000590


	//----- nvinfo : EIATTR_CBANK_PARAM_SIZE
	.align		4
.L_122:
        /*00e8*/ 	.byte	0x03, 0x19
        /*00ea*/ 	.short	0x0044


	//----- nvinfo : EIATTR_PARAM_CBANK
	.align		4
        /*00ec*/ 	.byte	0x04, 0x0a
        /*00ee*/ 	.short	(.L_124 - .L_123)
	.align		4
.L_123:
        /*00f0*/ 	.word	index@(.nv.constant0._Z7setpartP6float2S0_S0_PfS1_iiiiiii)
        /*00f4*/ 	.short	0x0380
        /*00f6*/ 	.short	0x0044


	//----- nvinfo : EIATTR_SW_WAR
	.align		4
.L_124:
        /*00f8*/ 	.byte	0x04, 0x36
        /*00fa*/ 	.short	(.L_126 - .L_125)
.L_125:
        /*00fc*/ 	.word	0x00000008
.L_126:


//--------------------- .nv.info._Z9mulaprobeP6float2S0_S0_PfS1_iiiiiii --------------------------
	.section	.nv.info._Z9mulaprobeP6float2S0_S0_PfS1_iiiiiii,"",@"SHT_CUDA_INFO"
	.sectionflags	@""
	.align	4


	//----- nvinfo : EIATTR_CUDA_API_VERSION
	.align		4
        /*0000*/ 	.byte	0x04, 0x37
        /*0002*/ 	.short	(.L_128 - .L_127)
.L_127:
        /*0004*/ 	.word	0x00000082


	//----- nvinfo : EIATTR_KPARAM_INFO
	.align		4
.L_128:
        /*0008*/ 	.byte	0x04, 0x17
        /*000a*/ 	.short	(.L_130 - .L_129)
.L_129:
        /*000c*/ 	.word	0x00000000
        /*0010*/ 	.short	0x000b
        /*0012*/ 	.short	0x0040
        /*0014*/ 	.byte	0x00, 0xf0, 0x11, 0x00


	//----- nvinfo : EIATTR_KPARAM_INFO
	.align		4
.L_130:
        /*0018*/ 	.byte	0x04, 0x17
        /*001a*/ 	.short	(.L_132 - .L_131)
.L_131:
        /*001c*/ 	.word	0x00000000
        /*0020*/ 	.short	0x000a
        /*0022*/ 	.short	0x003c
        /*0024*/ 	.byte	0x00, 0xf0, 0x11, 0x00


	//----- nvinfo : EIATTR_KPARAM_INFO
	.align		4
.L_132:
        /*0028*/ 	.byte	0x04, 0x17
        /*002a*/ 	.short	(.L_134 - .L_133)
.L_133:
        /*002c*/ 	.word	0x00000000
        /*0030*/ 	.short	0x0009
        /*0032*/ 	.short	0x0038
        /*0034*/ 	.byte	0x00, 0xf0, 0x11, 0x00


	//----- nvinfo : EIATTR_KPARAM_INFO
	.align		4
.L_134:
        /*0038*/ 	.byte	0x04, 0x17
        /*003a*/ 	.short	(.L_136 - .L_135)
.L_135:
        /*003c*/ 	.word	0x00000000
        /*0040*/ 	.short	0x0008
        /*0042*/ 	.short	0x0034
        /*0044*/ 	.byte	0x00, 0xf0, 0x11, 0x00


	//----- nvinfo : EIATTR_KPARAM_INFO
	.align		4
.L_136:
        /*0048*/ 	.byte	0x04, 0x17
        /*004a*/ 	.short	(.L_138 - .L_137)
.L_137:
        /*004c*/ 	.word	0x00000000
        /*0050*/ 	.short	0x0007
        /*0052*/ 	.short	0x0030
        /*0054*/ 	.byte	0x00, 0xf0, 0x11, 0x00


	//----- nvinfo : EIATTR_KPARAM_INFO
	.align		4
.L_138:
        /*0058*/ 	.byte	0x04, 0x17
        /*005a*/ 	.short	(.L_140 - .L_139)
.L_139:
        /*005c*/ 	.word	0x00000000
        /*0060*/ 	.short	0x0006
        /*0062*/ 	.short	0x002c
        /*0064*/ 	.byte	0x00, 0xf0, 0x11, 0x00


	//----- nvinfo : EIATTR_KPARAM_INFO
	.align		4
.L_140:
        /*0068*/ 	.byte	0x04, 0x17
        /*006a*/ 	.short	(.L_142 - .L_141)
.L_141:
        /*006c*/ 	.word	0x00000000
        /*0070*/ 	.short	0x0005
        /*0072*/ 	.short	0x0028
        /*0074*/ 	.byte	0x00, 0xf0, 0x11, 0x00


	//----- nvinfo : EIATTR_KPARAM_INFO
	.align		4
.L_142:
        /*0078*/ 	.byte	0x04, 0x17
        /*007a*/ 	.short	(.L_144 - .L_143)
.L_143:
        /*007c*/ 	.word	0x00000000
        /*0080*/ 	.short	0x0004
        /*0082*/ 	.short	0x0020
        /*0084*/ 	.byte	0x00, 0xf5, 0x21, 0x00


	//----- nvinfo : EIATTR_KPARAM_INFO
	.align		4
.L_144:
        /*0088*/ 	.byte	0x04, 0x17
        /*008a*/ 	.short	(.L_146 - .L_145)
.L_145:
        /*008c*/ 	.word	0x00000000
        /*0090*/ 	.short	0x0003
        /*0092*/ 	.short	0x0018
        /*0094*/ 	.byte	0x00, 0xf5, 0x21, 0x00


	//----- nvinfo : EIATTR_KPARAM_INFO
	.align		4
.L_146:
        /*0098*/ 	.byte	0x04, 0x17
        /*009a*/ 	.short	(.L_148 - .L_147)
.L_147:
        /*009c*/ 	.word	0x00000000
        /*00a0*/ 	.short	0x0002
        /*00a2*/ 	.short	0x0010
        /*00a4*/ 	.byte	0x00, 0xf5, 0x21, 0x00


	//----- nvinfo : EIATTR_KPARAM_INFO
	.align		4
.L_148:
        /*00a8*/ 	.byte	0x04, 0x17
        /*00aa*/ 	.short	(.L_150 - .L_149)
.L_149:
        /*00ac*/ 	.word	0x00000000
        /*00b0*/ 	.short	0x0001
        /*00b2*/ 	.short	0x0008
        /*00b4*/ 	.byte	0x00, 0xf5, 0x21, 0x00


	//----- nvinfo : EIATTR_KPARAM_INFO
	.align		4
.L_150:
        /*00b8*/ 	.byte	0x04, 0x17
        /*00ba*/ 	.short	(.L_152 - .L_151)
.L_151:
        /*00bc*/ 	.word	0x00000000
        /*00c0*/ 	.short	0x0000
        /*00c2*/ 	.short	0x0000
        /*00c4*/ 	.byte	0x00, 0xf5, 0x21, 0x00


	//----- nvinfo : EIATTR_SPARSE_MMA_MASK
	.align		4
.L_152:
        /*00c8*/ 	.byte	0x03, 0x50
        /*00ca*/ 	.short	0x0000


	//----- nvinfo : EIATTR_MAXREG_COUNT
	.align		4
        /*00cc*/ 	.byte	0x03, 0x1b
        /*00ce*/ 	.short	0x00ff


	//----- nvinfo : EIATTR_MERCURY_ISA_VERSION
	.align		4
        /*00d0*/ 	.byte	0x03, 0x5f
        /*00d2*/ 	.short	0x0101


	//----- nvinfo : EIATTR_VRC_CTA_INIT_COUNT
	.align		4
        /*00d4*/ 	.byte	0x02, 0x4a
	.zero		1
	.zero		1


	//----- nvinfo : EIATTR_EXIT_INSTR_OFFSETS
	.align		4
        /*00d8*/ 	.byte	0x04, 0x1c
        /*00da*/ 	.short	(.L_154 - .L_153)


	//   ....[0]....
.L_153:
        /*00dc*/ 	.word	0x00000140


	//   ....[1]....
        /*00e0*/ 	.word	0x00000260


	//   ....[2]....
        /*00e4*/ 	.word	0x00000730


	//----- nvinfo : EIATTR_CRS_STACK_SIZE
	.align		4
.L_154:
        /*00e8*/ 	.byte	0x04, 0x1e
        /*00ea*/ 	.short	(.L_156 - .L_155)
.L_155:
        /*00ec*/ 	.word	0x00000000


	//----- nvinfo : EIATTR_CBANK_PARAM_SIZE
	.align		4
.L_156:
        /*00f0*/ 	.byte	0x03, 0x19
        /*00f2*/ 	.short	0x0044


	//----- nvinfo : EIATTR_PARAM_CBANK
	.align		4
        /*00f4*/ 	.byte	0x04, 0x0a
        /*00f6*/ 	.short	(.L_158 - .L_157)
	.align		4
.L_157:
        /*00f8*/ 	.word	index@(.nv.constant0._Z9mulaprobeP6float2S0_S0_PfS1_iiiiiii)
        /*00fc*/ 	.short	0x0380
        /*00fe*/ 	.short	0x0044


	//----- nvinfo : EIATTR_SW_WAR
	.align		4
.L_158:
        /*0100*/ 	.byte	0x04, 0x36
        /*0102*/ 	.short	(.L_160 - .L_159)
.L_159:
        /*0104*/ 	.word	0x00000008
.L_160:


//--------------------- .nv.info._Z8mulprobeP6float2S0_S0_PfS1_iiiiiii --------------------------
	.section	.nv.info._Z8mulprobeP6float2S0_S0_PfS1_iiiiiii,"",@"SHT_CUDA_INFO"
	.sectionflags	@""
	.align	4


	//----- nvinfo : EIATTR_CUDA_API_VERSION
	.align		4
        /*0000*/ 	.byte	0x04, 0x37
        /*0002*/ 	.short	(.L_162 - .L_161)
.L_161:
        /*0004*/ 	.word	0x00000082


	//----- nvinfo : EIATTR_KPARAM_INFO
	.align		4
.L_162:
        /*0008*/ 	.byte	0x04, 0x17
        /*000a*/ 	.short	(.L_164 - .L_163)
.L_163:
        /*000c*/ 	.word	0x00000000
        /*0010*/ 	.short	0x000b
        /*0012*/ 	.short	0x0040
        /*0014*/ 	.byte	0x00, 0xf0, 0x11, 0x00


	//----- nvinfo : EIATTR_KPARAM_INFO
	.align		4
.L_164:
        /*0018*/ 	.byte	0x04, 0x17
        /*001a*/ 	.short	(.L_166 - .L_165)
.L_165:
        /*001c*/ 	.word	0x00000000
        /*0020*/ 	.short	0x000a
        /*0022*/ 	.short	0x003c
        /*0024*/ 	.byte	0x00, 0xf0, 0x11, 0x00


	//----- nvinfo : EIATTR_KPARAM_INFO
	.align		4
.L_166:
        /*0028*/ 	.byte	0x04, 0x17
        /*002a*/ 	.short	(.L_168 - .L_167)
.L_167:
        /*002c*/ 	.word	0x00000000
        /*0030*/ 	.short	0x0009
        /*0032*/ 	.short	0x0038
        /*0034*/ 	.byte	0x00, 0xf0, 0x11, 0x00


	//----- nvinfo : EIATTR_KPARAM_INFO
	.align		4
.L_168:
        /*0038*/ 	.byte	0x04, 0x17
        /*003a*/ 	.short	(.L_170 - .L_169)
.L_169:
        /*003c*/ 	.word	0x00000000
        /*0040*/ 	.short	0x0008
        /*0042*/ 	.short	0x0034
        /*0044*/ 	.byte	0x00, 0xf0, 0x11, 0x00


	//----- nvinfo : EIATTR_KPARAM_INFO
	.align		4
.L_170:
        /*0048*/ 	.byte	0x04, 0x17
        /*004a*/ 	.short	(.L_172 - .L_171)
.L_171:
        /*004c*/ 	.word	0x00000000
        /*0050*/ 	.short	0x0007
        /*0052*/ 	.short	0x0030
        /*0054*/ 	.byte	0x00, 0xf0, 0x11, 0x00


	//----- nvinfo : EIATTR_KPARAM_INFO
	.align		4
.L_172:
        /*0058*/ 	.byte	0x04, 0x17
        /*005a*/ 	.short	(.L_174 - .L_173)
.L_173:
        /*005c*/ 	.word	0x00000000
        /*0060*/ 	.short	0x0006
        /*0062*/ 	.short	0x002c
        /*0064*/ 	.byte	0x00, 0xf0, 0x11, 0x00


	//----- nvinfo : EIATTR_KPARAM_INFO
	.align		4
.L_174:
        /*0068*/ 	.byte	0x04, 0x17
        /*006a*/ 	.short	(.L_176 - .L_175)
.L_175:
        /*006c*/ 	.word	0x00000000
        /*0070*/ 	.short	0x0005
        /*0072*/ 	.short	0x0028
        /*0074*/ 	.byte	0x00, 0xf0, 0x11, 0x00


	//----- nvinfo : EIATTR_KPARAM_INFO
	.align		4
.L_176:
        /*0078*/ 	.byte	0x04, 0x17
        /*007a*/ 	.short	(.L_178 - .L_177)
.L_177:
        /*007c*/ 	.word	0x00000000
        /*0080*/ 	.short	0x0004
        /*0082*/ 	.short	0x0020
        /*0084*/ 	.byte	0x00, 0xf5, 0x21, 0x00


	//----- nvinfo : EIATTR_KPARAM_INFO
	.align		4
.L_178:
        /*0088*/ 	.byte	0x04, 0x17
        /*008a*/ 	.short	(.L_180 - .L_179)
.L_179:
        /*008c*/ 	.word	0x00000000
        /*0090*/ 	.short	0x0003
        /*0092*/ 	.short	0x0018
        /*0094*/ 	.byte	0x00, 0xf5, 0x21, 0x00


	//----- nvinfo : EIATTR_KPARAM_INFO
	.align		4
.L_180:
        /*0098*/ 	.byte	0x04, 0x17
        /*009a*/ 	.short	(.L_182 - .L_181)
.L_181:
        /*009c*/ 	.word	0x00000000
        /*00a0*/ 	.short	0x0002
        /*00a2*/ 	.short	0x0010
        /*00a4*/ 	.byte	0x00, 0xf5, 0x21, 0x00


	//----- nvinfo : EIATTR_KPARAM_INFO
	.align		4
.L_182:
        /*00a8*/ 	.byte	0x04, 0x17
        /*00aa*/ 	.short	(.L_184 - .L_183)
.L_183:
        /*00ac*/ 	.word	0x00000000
        /*00b0*/ 	.short	0x0001
        /*00b2*/ 	.short	0x0008
        /*00b4*/ 	.byte	0x00, 0xf5, 0x21, 0x00


	//----- nvinfo : EIATTR_KPARAM_INFO
	.align		4
.L_184:
        /*00b8*/ 	.byte	0x04, 0x17
        /*00ba*/ 	.short	(.L_186 - .L_185)
.L_185:
        /*00bc*/ 	.word	0x00000000
        /*00c0*/ 	.short	0x0000
        /*00c2*/ 	.short	0x0000
        /*00c4*/ 	.byte	0x00, 0xf5, 0x21, 0x00


	//----- nvinfo : EIATTR_SPARSE_MMA_MASK
	.align		4
.L_186:
        /*00c8*/ 	.byte	0x03, 0x50
        /*00ca*/ 	.short	0x0000


	//----- nvinfo : EIATTR_MAXREG_COUNT
	.align		4
        /*00cc*/ 	.byte	0x03, 0x1b
        /*00ce*/ 	.short	0x00ff


	//----- nvinfo : EIATTR_MERCURY_ISA_VERSION
	.align		4
        /*00d0*/ 	.byte	0x03, 0x5f
        /*00d2*/ 	.short	0x0101


	//----- nvinfo : EIATTR_VRC_CTA_INIT_COUNT
	.align		4
        /*00d4*/ 	.byte	0x02, 0x4a
	.zero		1
	.zero		1


	//----- nvinfo : EIATTR_EXIT_INSTR_OFFSETS
	.align		4
        /*00d8*/ 	.byte	0x04, 0x1c
        /*00da*/ 	.short	(.L_188 - .L_187)


	//   ....[0]....
.L_187:
        /*00dc*/ 	.word	0x00000140


	//   ....[1]....
        /*00e0*/ 	.word	0x00000630


	//----- nvinfo : EIATTR_CRS_STACK_SIZE
	.align		4
.L_188:
        /*00e4*/ 	.byte	0x04, 0x1e
        /*00e6*/ 	.short	(.L_190 - .L_189)
.L_189:
        /*00e8*/ 	.word	0x00000000


	//----- nvinfo : EIATTR_CBANK_PARAM_SIZE
	.align		4
.L_190:
        /*00ec*/ 	.byte	0x03, 0x19
        /*00ee*/ 	.short	0x0044


	//----- nvinfo : EIATTR_PARAM_CBANK
	.align		4
        /*00f0*/ 	.byte	0x04, 0x0a
        /*00f2*/ 	.short	(.L_192 - .L_191)
	.align		4
.L_191:
        /*00f4*/ 	.word	index@(.nv.constant0._Z8mulprobeP6float2S0_S0_PfS1_iiiiiii)
        /*00f8*/ 	.short	0x0380
        /*00fa*/ 	.short	0x0044


	//----- nvinfo : EIATTR_SW_WAR
	.align		4
.L_192:
        /*00fc*/ 	.byte	0x04, 0x36
        /*00fe*/ 	.short	(.L_194 - .L_193)
.L_193:
        /*0100*/ 	.word	0x00000008
.L_194:


//--------------------- .nv.info._Z8takepartP6float2S0_S0_PfS1_iiiiiii --------------------------
	.section	.nv.info._Z8takepartP6float2S0_S0_PfS1_iiiiiii,"",@"SHT_CUDA_INFO"
	.sectionflags	@""
	.align	4


	//----- nvinfo : EIATTR_CUDA_API_VERSION
	.align		4
        /*0000*/ 	.byte	0x04, 0x37
        /*0002*/ 	.short	(.L_196 - .L_195)
.L_195:
        /*0004*/ 	.word	0x00000082


	//----- nvinfo : EIATTR_KPARAM_INFO
	.align		4
.L_196:
        /*0008*/ 	.byte	0x04, 0x17
        /*000a*/ 	.short	(.L_198 - .L_197)
.L_197:
        /*000c*/ 	.word	0x00000000
        /*0010*/ 	.short	0x000b
        /*0012*/ 	.short	0x0040
        /*0014*/ 	.byte	0x00, 0xf0, 0x11, 0x00


	//----- nvinfo : EIATTR_KPARAM_INFO
	.align		4
.L_198:
        /*0018*/ 	.byte	0x04, 0x17
        /*001a*/ 	.short	(.L_200 - .L_199)
.L_199:
        /*001c*/ 	.word	0x00000000
        /*0020*/ 	.short	0x000a
        /*0022*/ 	.short	0x003c
        /*0024*/ 	.byte	0x00, 0xf0, 0x11, 0x00


	//----- nvinfo : EIATTR_KPARAM_INFO
	.align		4
.L_200:
        /*0028*/ 	.byte	0x04, 0x17
        /*002a*/ 	.short	(.L_202 - .L_201)
.L_201:
        /*002c*/ 	.word	0x00000000
        /*0030*/ 	.short	0x0009
        /*0032*/ 	.short	0x0038
        /*0034*/ 	.byte	0x00, 0xf0, 0x11, 0x00


	//----- nvinfo : EIATTR_KPARAM_INFO
	.align		4
.L_202:
        /*0038*/ 	.byte	0x04, 0x17
        /*003a*/ 	.short	(.L_204 - .L_203)
.L_203:
        /*003c*/ 	.word	0x00000000
        /*0040*/ 	.short	0x0008
        /*0042*/ 	.short	0x0034
        /*0044*/ 	.byte	0x00, 0xf0, 0x11, 0x00


	//----- nvinfo : EIATTR_KPARAM_INFO
	.align		4
.L_204:
        /*0048*/ 	.byte	0x04, 0x17
        /*004a*/ 	.short	(.L_206 - .L_205)
.L_205:
        /*004c*/ 	.word	0x00000000
        /*0050*/ 	.short	0x0007
        /*0052*/ 	.short	0x0030
        /*0054*/ 	.byte	0x00, 0xf0, 0x11, 0x00


	//----- nvinfo : EIATTR_KPARAM_INFO
	.align		4
.L_206:
        /*0058*/ 	.byte	0x04, 0x17
        /*005a*/ 	.short	(.L_208 - .L_207)
.L_207:
        /*005c*/ 	.word	0x00000000
        /*0060*/ 	.short	0x0006
        /*0062*/ 	.short	0x002c
        /*0064*/ 	.byte	0x00, 0xf0, 0x11, 0x00


	//----- nvinfo : EIATTR_KPARAM_INFO
	.align		4
.L_208:
        /*0068*/ 	.byte	0x04, 0x17
        /*006a*/ 	.short	(.L_210 - .L_209)
.L_209:
        /*006c*/ 	.word	0x00000000
        /*0070*/ 	.short	0x0005
        /*0072*/ 	.short	0x0028
        /*0074*/ 	.byte	0x00, 0xf0, 0x11, 0x00


	//----- nvinfo : EIATTR_KPARAM_INFO
	.align		4
.L_210:
        /*0078*/ 	.byte	0x04, 0x17
        /*007a*/ 	.short	(.L_212 - .L_211)
.L_211:
        /*007c*/ 	.word	0x00000000
        /*0080*/ 	.short	0x0004
        /*0082*/ 	.short	0x0020
        /*0084*/ 	.byte	0x00, 0xf5, 0x21, 0x00


	//----- nvinfo : EIATTR_KPARAM_INFO
	.align		4
.L_212:
        /*0088*/ 	.byte	0x04, 0x17
        /*008a*/ 	.short	(.L_214 - .L_213)
.L_213:
        /*008c*/ 	.word	0x00000000
        /*0090*/ 	.short	0x0003
        /*0092*/ 	.short	0x0018
        /*0094*/ 	.byte	0x00, 0xf5, 0x21, 0x00


	//----- nvinfo : EIATTR_KPARAM_INFO
	.align		4
.L_214:
        /*0098*/ 	.byte	0x04, 0x17
        /*009a*/ 	.short	(.L_216 - .L_215)
.L_215:
        /*009c*/ 	.word	0x00000000
        /*00a0*/ 	.short	0x0002
        /*00a2*/ 	.short	0x0010
        /*00a4*/ 	.byte	0x00, 0xf5, 0x21, 0x00


	//----- nvinfo : EIATTR_KPARAM_INFO
	.align		4
.L_216:
        /*00a8*/ 	.byte	0x04, 0x17
        /*00aa*/ 	.short	(.L_218 - .L_217)
.L_217:
        /*00ac*/ 	.word	0x00000000
        /*00b0*/ 	.short	0x0001
        /*00b2*/ 	.short	0x0008
        /*00b4*/ 	.byte	0x00, 0xf5, 0x21, 0x00


	//----- nvinfo : EIATTR_KPARAM_INFO
	.align		4
.L_218:
        /*00b8*/ 	.byte	0x04, 0x17
        /*00ba*/ 	.short	(.L_220 - .L_219)
.L_219:
        /*00bc*/ 	.word	0x00000000
        /*00c0*/ 	.short	0x0000
        /*00c2*/ 	.short	0x0000
        /*00c4*/ 	.byte	0x00, 0xf5, 0x21, 0x00


	//----- nvinfo : EIATTR_SPARSE_MMA_MASK
	.align		4
.L_220:
        /*00c8*/ 	.byte	0x03, 0x50
        /*00ca*/ 	.short	0x0000


	//----- nvinfo : EIATTR_MAXREG_COUNT
	.align		4
        /*00cc*/ 	.byte	0x03, 0x1b
        /*00ce*/ 	.short	0x00ff


	//----- nvinfo : EIATTR_MERCURY_ISA_VERSION
	.align		4
        /*00d0*/ 	.byte	0x03, 0x5f
        /*00d2*/ 	.short	0x0101


	//----- nvinfo : EIATTR_VRC_CTA_INIT_COUNT
	.align		4
        /*00d4*/ 	.byte	0x02, 0x4a
	.zero		1
	.zero		1


	//----- nvinfo : EIATTR_EXIT_INSTR_OFFSETS
	.align		4
        /*00d8*/ 	.byte	0x04, 0x1c
        /*00da*/ 	.short	(.L_222 - .L_221)


	//   ....[0]....
.L_221:
        /*00dc*/ 	.word	0x00000140


	//   ....[1]....
        /*00e0*/ 	.word	0x00000260


	//   ....[2]....
        /*00e4*/ 	.word	0x00000580


	//----- nvinfo : EIATTR_CBANK_PARAM_SIZE
	.align		4
.L_222:
        /*00e8*/ 	.byte	0x03, 0x19
        /*00ea*/ 	.short	0x0044


	//----- nvinfo : EIATTR_PARAM_CBANK
	.align		4
        /*00ec*/ 	.byte	0x04, 0x0a
        /*00ee*/ 	.short	(.L_224 - .L_223)
	.align		4
.L_223:
        /*00f0*/ 	.word	index@(.nv.constant0._Z8takepartP6float2S0_S0_PfS1_iiiiiii)
        /*00f4*/ 	.short	0x0380
        /*00f6*/ 	.short	0x0044


	//----- nvinfo : EIATTR_SW_WAR
	.align		4
.L_224:
        /*00f8*/ 	.byte	0x04, 0x36
        /*00fa*/ 	.short	(.L_226 - .L_225)
.L_225:
        /*00fc*/ 	.word	0x00000008
.L_226:


//--------------------- .nv.callgraph             --------------------------
	.section	.nv.callgraph,"",@"SHT_CUDA_CALLGRAPH"
	.align	4
	.sectionentsize	8
	.align		4
        /*0000*/ 	.word	0x00000000
	.align		4
        /*0004*/ 	.word	0xffffffff
	.align		4
        /*0008*/ 	.word	0x00000000
	.align		4
        /*000c*/ 	.word	0xfffffffe
	.align		4
        /*0010*/ 	.word	0x00000000
	.align		4
        /*0014*/ 	.word	0xfffffffd
	.align		4
        /*0018*/ 	.word	0x00000000
	.align		4
        /*001c*/ 	.word	0xfffffffc


//--------------------- .nv.constant4             --------------------------
	.section	.nv.constant4,"a",@progbits
	.align	8
	.align		8
.nv.constant4:
        /*0000*/ 	.dword	__cudart_i2opi_f


//--------------------- .text._Z6shiftsP6float2S0_S0_iiiii --------------------------
	.section	.text._Z6shiftsP6float2S0_S0_iiiii,"ax",@progbits
	.align	128
        .global         _Z6shiftsP6float2S0_S0_iiiii
        .type           _Z6shiftsP6float2S0_S0_iiiii,@function
        .size           _Z6shiftsP6float2S0_S0_iiiii,(.L_x_47 - _Z6shiftsP6float2S0_S0_iiiii)
        .other          _Z6shiftsP6float2S0_S0_iiiii,@"STO_CUDA_ENTRY STV_DEFAULT"
_Z6shiftsP6float2S0_S0_iiiii:
.text._Z6shiftsP6float2S0_S0_iiiii:
[----:B------:R-:W-:Y:S01]  /*0000*/  LDC R1, c[0x0][0x37c] ;  /* 0x0000df00ff017b82 */ /* 0x000fe20000000800 */
[----:B------:R-:W0:Y:S01]  /*0010*/  S2R R4, SR_CTAID.Y ;  /* 0x0000000000047919 */ /* 0x000e220000002600 */
[----:B------:R-:W1:Y:S01]  /*0020*/  LDCU UR4, c[0x0][0x360] ;  /* 0x00006c00ff0477ac */ /* 0x000e620008000800 */
[----:B------:R-:W0:Y:S01]  /*0030*/  S2R R5, SR_TID.Y ;  /* 0x0000000000057919 */ /* 0x000e220000002200 */
[----:B------:R-:W0:Y:S01]  /*0040*/  LDCU UR5, c[0x0][0x364] ;  /* 0x00006c80ff0577ac */ /* 0x000e220008000800 */
[----:B------:R-:W1:Y:S01]  /*0050*/  S2R R0, SR_CTAID.X ;  /* 0x0000000000007919 */ /* 0x000e620000002500 */
[----:B------:R-:W2:Y:S01]  /*0060*/  LDCU.64 UR8, c[0x0][0x3a0] ;  /* 0x00007400ff0877ac */ /* 0x000ea20008000a00 */
[----:B------:R-:W1:Y:S01]  /*0070*/  S2R R3, SR_TID.X ;  /* 0x0000000000037919 */ /* 0x000e620000002100 */
[----:B------:R-:W3:Y:S01]  /*0080*/  LDCU UR6, c[0x0][0x368] ;  /* 0x00006d00ff0677ac */ /* 0x000ee20008000800 */
[----:B------:R-:W3:Y:S01]  /*0090*/  S2R R2, SR_CTAID.Z ;  /* 0x0000000000027919 */ /* 0x000ee20000002700 */
[----:B------:R-:W4:Y:S01]  /*00a0*/  LDCU UR7, c[0x0][0x39c] ;  /* 0x00007380ff0777ac */ /* 0x000f220008000800 */
[----:B------:R-:W3:Y:S01]  /*00b0*/  S2R R7, SR_TID.Z ;  /* 0x0000000000077919 */ /* 0x000ee20000002300 */
[----:B0-----:R-:W-:-:S05]  /*00c0*/  IMAD R4, R4, UR5, R5 ;  /* 0x0000000504047c24 */ /* 0x001fca000f8e0205 */
[----:B--2---:R-:W-:Y:S01]  /*00d0*/  ISETP.GE.AND P0, PT, R4, UR8, PT ;  /* 0x0000000804007c0c */ /* 0x004fe2000bf06270 */
[----:B-1----:R-:W-:-:S05]  /*00e0*/  IMAD R0, R0, UR4, R3 ;  /* 0x0000000400007c24 */ /* 0x002fca000f8e0203 */
[----:B------:R-:W-:Y:S01]  /*00f0*/  ISETP.GE.OR P0, PT, R0, UR9, P0 ;  /* 0x0000000900007c0c */ /* 0x000fe20008706670 */
[----:B---3--:R-:W-:-:S05]  /*0100*/  IMAD R5, R2, UR6, R7 ;  /* 0x0000000602057c24 */ /* 0x008fca000f8e0207 */
[----:B----4-:R-:W-:-:S13]  /*0110*/  ISETP.GE.OR P0, PT, R5, UR7, P0 ;  /* 0x0000000705007c0c */ /* 0x010fda0008706670 */
[----:B------:R-:W-:Y:S05]  /*0120*/  @P0 EXIT ;  /* 0x000000000000094d */ /* 0x000fea0003800000 */
[----:B------:R-:W0:Y:S01]  /*0130*/  LDC.64 R6, c[0x0][0x388] ;  /* 0x0000e200ff067b82 */ /* 0x000e220000000a00 */
[----:B------:R-:W1:Y:S01]  /*0140*/  LDCU.64 UR4, c[0x0][0x358] ;  /* 0x00006b00ff0477ac */ /* 0x000e620008000a00 */
[----:B------:R-:W-:Y:S01]  /*0150*/  IMAD R11, R5, UR8, R4 ;  /* 0x00000008050b7c24 */ /* 0x000fe2000f8e0204 */
[----:B------:R-:W2:Y:S03]  /*0160*/  LDCU UR7, c[0x0][0x3a8] ;  /* 0x00007500ff0777ac */ /* 0x000ea60008000800 */
[C---:B------:R-:W-:Y:S02]  /*0170*/  IMAD R9, R11.reuse, UR9, R0 ;  /* 0x000000090b097c24 */ /* 0x040fe4000f8e0200 */
[----:B------:R-:W3:Y:S01]  /*0180*/  LDC.64 R2, c[0x0][0x380] ;  /* 0x0000e000ff027b82 */ /* 0x000ee20000000a00 */
[----:B------:R-:W4:Y:S07]  /*0190*/  LDCU UR6, c[0x0][0x398] ;  /* 0x00007300ff0677ac */ /* 0x000f2e0008000800 */
[----:B------:R-:W2:Y:S01]  /*01a0*/  LDC.64 R4, c[0x0][0x390] ;  /* 0x0000e400ff047b82 */ /* 0x000ea20000000a00 */
[----:B0-----:R-:W-:-:S06]  /*01b0*/  IMAD.WIDE.U32 R6, R11, 0x8, R6 ;  /* 0x000000080b067825 */ /* 0x001fcc00078e0006 */
[----:B-1----:R-:W4:Y:S01]  /*01c0*/  LDG.E.64 R6, desc[UR4][R6.64] ;  /* 0x0000000406067981 */ /* 0x002f22000c1e1b00 */
[----:B---3--:R-:W-:-:S05]  /*01d0*/  IMAD.WIDE R2, R9, 0x8, R2 ;  /* 0x0000000809027825 */ /* 0x008fca00078e0202 */
[----:B------:R-:W3:Y:S01]  /*01e0*/  LDG.E.64 R8, desc[UR4][R2.64] ;  /* 0x0000000402087981 */ /* 0x000ee2000c1e1b00 */
[----:B--2---:R-:W-:-:S06]  /*01f0*/  IMAD.WIDE.U32 R4, R11, 0x8, R4 ;  /* 0x000000080b047825 */ /* 0x004fcc00078e0004 */
[----:B------:R-:W5:Y:S01]  /*0200*/  LDG.E.64 R4, desc[UR4][R4.64] ;  /* 0x0000000404047981 */ /* 0x000f62000c1e1b00 */
[----:B------:R-:W-:-:S04]  /*0210*/  I2FP.F32.S32 R13, UR7 ;  /* 0x00000007000d7c45 */ /* 0x000fc80008201400 */
[----:B------:R-:W-:-:S04]  /*0220*/  IADD3 R0, PT, PT, R13, 0x1800000, RZ ;  /* 0x018000000d007810 */ /* 0x000fc80007ffe0ff */
[----:B------:R-:W-:-:S04]  /*0230*/  LOP3.LUT R0, R0, 0x7f800000, RZ, 0xc0, !PT ;  /* 0x7f80000000007812 */ /* 0x000fc800078ec0ff */
[----:B------:R-:W-:Y:S02]  /*0240*/  ISETP.GT.U32.AND P0, PT, R0, 0x1ffffff, PT ;  /* 0x01ffffff0000780c */ /* 0x000fe40003f04070 */
[----:B----4-:R-:W-:Y:S01]  /*0250*/  I2FP.F32.S32 R10, UR6 ;  /* 0x00000006000a7c45 */ /* 0x010fe20008201400 */
[-C--:B---3--:R-:W-:Y:S01]  /*0260*/  FMUL R11, R9, R7.reuse ;  /* 0x00000007090b7220 */ /* 0x088fe20000400000 */
[----:B------:R-:W-:-:S03]  /*0270*/  FMUL R7, R8, R7 ;  /* 0x0000000708077220 */ /* 0x000fc60000400000 */
[----:B------:R-:W-:Y:S01]  /*0280*/  FMUL R11, R11, R10 ;  /* 0x0000000a0b0b7220 */ /* 0x000fe20000400000 */
[----:B------:R-:W-:-:S03]  /*0290*/  FMUL R0, R10, R7 ;  /* 0x000000070a007220 */ /* 0x000fc60000400000 */
[-C--:B------:R-:W-:Y:S01]  /*02a0*/  FFMA R8, R8, R6.reuse, -R11 ;  /* 0x0000000608087223 */ /* 0x080fe2000000080b */
[----:B------:R-:W-:Y:S01]  /*02b0*/  FFMA R6, R9, R6, R0 ;  /* 0x0000000609067223 */ /* 0x000fe20000000000 */
[----:B------:R-:W-:Y:S06]  /*02c0*/  @P0 BRA `(.L_x_0) ;  /* 0x00000000000c0947 */ /* 0x000fec0003800000 */
[----:B------:R-:W-:-:S07]  /*02d0*/  MOV R12, 0x2f0 ;  /* 0x000002f0000c7802 */ /* 0x000fce0000000f00 */
[----:B-----5:R-:W-:Y:S05]  /*02e0*/  CALL.REL.NOINC `($__internal_0_$__cuda_sm20_rcp_rn_f32_slowpath) ;  /* 0x00000000003c7944 */ /* 0x020fea0003c00000 */
[----:B------:R-:W-:Y:S05]  /*02f0*/  BRA `(.L_x_1) ;  /* 0x0000000000107947 */ /* 0x000fea0003800000 */
.L_x_0:
[----:B------:R-:W0:Y:S02]  /*0300*/  MUFU.RCP R0, R13 ;  /* 0x0000000d00007308 */ /* 0x000e240000001000 */
[----:B0-----:R-:W-:-:S04]  /*0310*/  FFMA R7, R13, R0, -1 ;  /* 0xbf8000000d077423 */ /* 0x001fc80000000000 */
[----:B------:R-:W-:-:S04]  /*0320*/  FADD.FTZ R7, -R7, -RZ ;  /* 0x800000ff07077221 */ /* 0x000fc80000010100 */
[----:B------:R-:W-:-:S07]  /*0330*/  FFMA R7, R0, R7, R0 ;  /* 0x0000000700077223 */ /* 0x000fce0000000000 */
.L_x_1:
[-C--:B------:R-:W-:Y:S01]  /*0340*/  FMUL R6, R6, R7.reuse ;  /* 0x0000000706067220 */ /* 0x080fe20000400000 */
[----:B------:R-:W-:-:S03]  /*0350*/  FMUL R8, R8, R7 ;  /* 0x0000000708087220 */ /* 0x000fc60000400000 */
[C---:B-----5:R-:W-:Y:S01]  /*0360*/  FMUL R7, R5.reuse, R6 ;  /* 0x0000000605077220 */ /* 0x060fe20000400000 */
[----:B------:R-:W-:-:S03]  /*0370*/  FMUL R5, R5, R8 ;  /* 0x0000000805057220 */ /* 0x000fc60000400000 */
[C---:B------:R-:W-:Y:S01]  /*0380*/  FMUL R7, R10.reuse, R7 ;  /* 0x000000070a077220 */ /* 0x040fe20000400000 */
[----:B------:R-:W-:-:S03]  /*0390*/  FMUL R5, R10, R5 ;  /* 0x000000050a057220 */ /* 0x000fc60000400000 */
[C---:B------:R-:W-:Y:S01]  /*03a0*/  FFMA R8, R4.reuse, R8, -R7 ;  /* 0x0000000804087223 */ /* 0x040fe20000000807 */
[----:B------:R-:W-:-:S05]  /*03b0*/  FFMA R9, R4, R6, R5 ;  /* 0x0000000604097223 */ /* 0x000fca0000000005 */
[----:B------:R-:W-:Y:S01]  /*03c0*/  STG.E.64 desc[UR4][R2.64], R8 ;  /* 0x0000000802007986 */ /* 0x000fe2000c101b04 */
[----:B------:R-:W-:Y:S05]  /*03d0*/  EXIT ;  /* 0x000000000000794d */ /* 0x000fea0003800000 */
        .weak           $__internal_0_$__cuda_sm20_rcp_rn_f32_slowpath
        .type           $__internal_0_$__cuda_sm20_rcp_rn_f32_slowpath,@function
        .size           $__internal_0_$__cuda_sm20_rcp_rn_f32_slowpath,(.L_x_47 - $__internal_0_$__cuda_sm20_rcp_rn_f32_slowpath)
$__internal_0_$__cuda_sm20_rcp_rn_f32_slowpath:
[----:B------:R-:W-:-:S04]  /*03e0*/  SHF.L.U32 R0, R13, 0x1, RZ ;  /* 0x000000010d007819 */ /* 0x000fc800000006ff */
[----:B------:R-:W-:Y:S01]  /*03f0*/  SHF.R.U32.HI R7, RZ, 0x18, R0 ;  /* 0x00000018ff077819 */ /* 0x000fe20000011600 */
[----:B------:R-:W-:-:S03]  /*0400*/  IMAD.MOV.U32 R0, RZ, RZ, R13 ;  /* 0x000000ffff007224 */ /* 0x000fc600078e000d */
[----:B------:R-:W-:-:S13]  /*0410*/  ISETP.NE.U32.AND P0, PT, R7, RZ, PT ;  /* 0x000000ff0700720c */ /* 0x000fda0003f05070 */
[----:B------:R-:W-:Y:S05]  /*0420*/  @P0 BRA `(.L_x_2) ;  /* 0x00000000002c0947 */ /* 0x000fea0003800000 */
[----:B------:R-:W-:-:S04]  /*0430*/  SHF.L.U32 R7, R0, 0x1, RZ ;  /* 0x0000000100077819 */ /* 0x000fc800000006ff */
[----:B------:R-:W-:-:S13]  /*0440*/  ISETP.NE.AND P0, PT, R7, RZ, PT ;  /* 0x000000ff0700720c */ /* 0x000fda0003f05270 */
[----:B------:R2:W3:Y:S01]  /*0450*/  @!P0 MUFU.RCP R7, R0 ;  /* 0x0000000000078308 */ /* 0x0004e20000001000 */
[----:B------:R-:W-:Y:S05]  /*0460*/  @!P0 BRA `(.L_x_3) ;  /* 0x0000000000a48947 */ /* 0x000fea0003800000 */
[----:B------:R-:W-:-:S04]  /*0470*/  FFMA R9, R0, 1.84467440737095516160e+19, RZ ;  /* 0x5f80000000097823 */ /* 0x000fc800000000ff */
[----:B--2---:R-:W3:Y:S02]  /*0480*/  MUFU.RCP R0, R9 ;  /* 0x0000000900007308 */ /* 0x004ee40000001000 */
[----:B---3--:R-:W-:-:S04]  /*0490*/  FFMA R7, R9, R0, -1 ;  /* 0xbf80000009077423 */ /* 0x008fc80000000000 */
[----:B------:R-:W-:-:S04]  /*04a0*/  FADD.FTZ R7, -R7, -RZ ;  /* 0x800000ff07077221 */ /* 0x000fc80000010100 */
[----:B------:R-:W-:-:S04]  /*04b0*/  FFMA R0, R0, R7, R0 ;  /* 0x0000000700007223 */ /* 0x000fc80000000000 */
[----:B------:R-:W-:Y:S01]  /*04c0*/  FFMA R7, R0, 1.84467440737095516160e+19, RZ ;  /* 0x5f80000000077823 */ /* 0x000fe200000000ff */
[----:B------:R-:W-:Y:S06]  /*04d0*/  BRA `(.L_x_3) ;  /* 0x0000000000887947 */ /* 0x000fec0003800000 */
.L_x_2:
[----:B------:R-:W-:-:S05]  /*04e0*/  VIADD R9, R7, 0xffffff03 ;  /* 0xffffff0307097836 */ /* 0x000fca0000000000 */
[----:B------:R-:W-:-:S13]  /*04f0*/  ISETP.GT.U32.AND P0, PT, R9, 0x1, PT ;  /* 0x000000010900780c */ /* 0x000fda0003f04070 */
[----:B------:R-:W-:Y:S05]  /*0500*/  @P0 BRA `(.L_x_4) ;  /* 0x0000000000780947 */ /* 0x000fea0003800000 */
[----:B------:R-:W-:Y:S01]  /*0510*/  LOP3.LUT R11, R0, 0x7fffff, RZ, 0xc0, !PT ;  /* 0x007fffff000b7812 */ /* 0x000fe200078ec0ff */
[----:B------:R-:W-:Y:S01]  /*0520*/  HFMA2 R16, -RZ, RZ, 0, 1.78813934326171875e-07 ;  /* 0x00000003ff107431 */ /* 0x000fe200000001ff */
[----:B------:R-:W-:Y:S02]  /*0530*/  IADD3 R7, PT, PT, R7, -0xfc, RZ ;  /* 0xffffff0407077810 */ /* 0x000fe40007ffe0ff */
[----:B------:R-:W-:-:S04]  /*0540*/  LOP3.LUT R11, R11, 0x3f800000, RZ, 0xfc, !PT ;  /* 0x3f8000000b0b7812 */ /* 0x000fc800078efcff */
[----:B------:R-:W0:Y:S01]  /*0550*/  MUFU.RCP R14, R11 ;  /* 0x0000000b000e7308 */ /* 0x000e220000001000 */
[----:B------:R-:W-:Y:S01]  /*0560*/  SHF.L.U32 R17, R16, R9, RZ ;  /* 0x0000000910117219 */ /* 0x000fe200000006ff */
[----:B0-----:R-:W-:-:S04]  /*0570*/  FFMA R13, R11, R14, -1 ;  /* 0xbf8000000b0d7423 */ /* 0x001fc8000000000e */
[----:B------:R-:W-:-:S04]  /*0580*/  FADD.FTZ R13, -R13, -RZ ;  /* 0x800000ff0d0d7221 */ /* 0x000fc80000010100 */
[CCC-:B------:R-:W-:Y:S01]  /*0590*/  FFMA.RM R15, R14.reuse, R13.reuse, R14.reuse ;  /* 0x0000000d0e0f7223 */ /* 0x1c0fe2000000400e */
[----:B------:R-:W-:-:S04]  /*05a0*/  FFMA.RP R14, R14, R13, R14 ;  /* 0x0000000d0e0e7223 */ /* 0x000fc8000000800e */
[C---:B------:R-:W-:Y:S02]  /*05b0*/  LOP3.LUT R13, R15.reuse, 0x7fffff, RZ, 0xc0, !PT ;  /* 0x007fffff0f0d7812 */ /* 0x040fe400078ec0ff */
[----:B------:R-:W-:Y:S02]  /*05c0*/  FSETP.NEU.FTZ.AND P0, PT, R15, R14, PT ;  /* 0x0000000e0f00720b */ /* 0x000fe40003f1d000 */
[----:B------:R-:W-:Y:S02]  /*05d0*/  LOP3.LUT R14, R13, 0x800000, RZ, 0xfc, !PT ;  /* 0x008000000d0e7812 */ /* 0x000fe400078efcff */
[----:B------:R-:W-:Y:S02]  /*05e0*/  SEL R13, RZ, 0xffffffff, !P0 ;  /* 0xffffffffff0d7807 */ /* 0x000fe40004000000 */
[----:B------:R-:W-:Y:S02]  /*05f0*/  LOP3.LUT R16, R17, R14, RZ, 0xc0, !PT ;  /* 0x0000000e11107212 */ /* 0x000fe400078ec0ff */
[----:B------:R-:W-:Y:S01]  /*0600*/  SHF.R.U32.HI R7, RZ, R7, R14 ;  /* 0x00000007ff077219 */ /* 0x000fe2000001160e */
[----:B------:R-:W-:Y:S01]  /*0610*/  IMAD.MOV R13, RZ, RZ, -R13 ;  /* 0x000000ffff0d7224 */ /* 0x000fe200078e0a0d */
[----:B------:R-:W-:-:S04]  /*0620*/  SHF.R.U32.HI R16, RZ, R9, R16 ;  /* 0x00000009ff107219 */ /* 0x000fc80000011610 */
[----:B------:R-:W-:Y:S02]  /*0630*/  LOP3.LUT P1, RZ, R13, R9, R14, 0xf8, !PT ;  /* 0x000000090dff7212 */ /* 0x000fe4000782f80e */
[C---:B------:R-:W-:Y:S02]  /*0640*/  LOP3.LUT P0, RZ, R16.reuse, 0x1, RZ, 0xc0, !PT ;  /* 0x0000000110ff7812 */ /* 0x040fe4000780c0ff */
[----:B------:R-:W-:-:S04]  /*0650*/  LOP3.LUT P2, RZ, R16, 0x2, RZ, 0xc0, !PT ;  /* 0x0000000210ff7812 */ /* 0x000fc8000784c0ff */
[----:B------:R-:W-:Y:S02]  /*0660*/  PLOP3.LUT P0, PT, P0, P1, P2, 0xe0, 0x0 ;  /* 0x000000000000781c */ /* 0x000fe40000703c20 */
[----:B------:R-:W-:Y:S02]  /*0670*/  LOP3.LUT P1, RZ, R0, 0x7fffff, RZ, 0xc0, !PT ;  /* 0x007fffff00ff7812 */ /* 0x000fe4000782c0ff */
[----:B------:R-:W-:-:S04]  /*0680*/  SEL R9, RZ, 0x1, !P0 ;  /* 0x00000001ff097807 */ /* 0x000fc80004000000 */
[----:B------:R-:W-:-:S04]  /*0690*/  IADD3 R9, PT, PT, -R9, RZ, RZ ;  /* 0x000000ff09097210 */ /* 0x000fc80007ffe1ff */
[----:B------:R-:W-:-:S13]  /*06a0*/  ISETP.GE.AND P0, PT, R9, RZ, PT ;  /* 0x000000ff0900720c */ /* 0x000fda0003f06270 */
[----:B------:R-:W-:-:S05]  /*06b0*/  @!P0 VIADD R7, R7, 0x1 ;  /* 0x0000000107078836 */ /* 0x000fca0000000000 */
[----:B------:R-:W-:-:S04]  /*06c0*/  @!P1 SHF.L.U32 R7, R7, 0x1, RZ ;  /* 0x0000000107079819 */ /* 0x000fc800000006ff */
[----:B------:R-:W-:Y:S01]  /*06d0*/  LOP3.LUT R7, R7, 0x80000000, R0, 0xf8, !PT ;  /* 0x8000000007077812 */ /* 0x000fe200078ef800 */
[----:B------:R-:W-:Y:S06]  /*06e0*/  BRA `(.L_x_3) ;  /* 0x0000000000047947 */ /* 0x000fec0003800000 */
.L_x_4:
[----:B------:R0:W1:Y:S02]  /*06f0*/  MUFU.RCP R7, R0 ;  /* 0x0000000000077308 */ /* 0x0000640000001000 */
.L_x_3:
[----:B------:R-:W-:-:S04]  /*0700*/  MOV R13, 0x0 ;  /* 0x00000000000d7802 */ /* 0x000fc80000000f00 */
[----:B0123--:R-:W-:Y:S05]  /*0710*/  RET.REL.NODEC R12 `(_Z6shiftsP6float2S0_S0_iiiii) ;  /* 0xfffffff80c387950 */ /* 0x00ffea0003c3ffff */
.L_x_5:
[----:B------:R-:W-:-:S00]  /*0720*/  BRA `(.L_x_5) ;  /* 0xfffffffc00fc7947 */ /* 0x000fc0000383ffff */
[----:B------:R-:W-:-:S00]  /*0730*/  NOP ;  /* 0x0000000000007918 */ /* 0x000fc00000000000 */
        /* <DEDUP_REMOVED lines=12> */
.L_x_47:


//--------------------- .text._Z10takeshiftsP6float2S0_PfS1_ii --------------------------
	.section	.text._Z10takeshiftsP6float2S0_PfS1_ii,"ax",@progbits
	.align	128
        .global         _Z10takeshiftsP6float2S0_PfS1_ii
        .type           _Z10takeshiftsP6float2S0_PfS1_ii,@function
        .size           _Z10takeshiftsP6float2S0_PfS1_ii,(.L_x_53 - _Z10takeshiftsP6float2S0_PfS1_ii)
        .other          _Z10takeshiftsP6float2S0_PfS1_ii,@"STO_CUDA_ENTRY STV_DEFAULT"
_Z10takeshiftsP6float2S0_PfS1_ii:
.text._Z10takeshiftsP6float2S0_PfS1_ii:
        /* <DEDUP_REMOVED lines=8> */
[----:B0-----:R-:W-:-:S05]  /*0080*/  IMAD R3, R3, UR5, R2 ;  /* 0x0000000503037c24 */ /* 0x001fca000f8e0202 */
[----:B--2---:R-:W-:Y:S01]  /*0090*/  ISETP.GE.AND P0, PT, R3, UR8, PT ;  /* 0x0000000803007c0c */ /* 0x004fe2000bf06270 */
[----:B-1----:R-:W-:-:S05]  /*00a0*/  IMAD R0, R0, UR4, R5 ;  /* 0x0000000400007c24 */ /* 0x002fca000f8e0205 */
[----:B------:R-:W-:-:S13]  /*00b0*/  ISETP.GE.OR P0, PT, R0, UR9, P0 ;  /* 0x0000000900007c0c */ /* 0x000fda0008706670 */
[----:B------:R-:W-:Y:S05]  /*00c0*/  @P0 EXIT ;  /* 0x000000000000094d */ /* 0x000fea0003800000 */
[----:B------:R-:W0:Y:S01]  /*00d0*/  LDC.64 R16, c[0x0][0x390] ;  /* 0x0000e400ff107b82 */ /* 0x000e220000000a00 */
[----:B------:R-:W1:Y:S01]  /*00e0*/  LDCU.64 UR6, c[0x0][0x358] ;  /* 0x00006b00ff0677ac */ /* 0x000e620008000a00 */
[----:B------:R-:W-:-:S04]  /*00f0*/  IMAD R0, R3, UR9, R0 ;  /* 0x0000000903007c24 */ /* 0x000fc8000f8e0200 */
[----:B0-----:R-:W-:-:S05]  /*0100*/  IMAD.WIDE R16, R0, 0x4, R16 ;  /* 0x0000000400107825 */ /* 0x001fca00078e0210 */
[----:B-1----:R-:W2:Y:S01]  /*0110*/  LDG.E R3, desc[UR6][R16.64] ;  /* 0x0000000610037981 */ /* 0x002ea2000c1e1900 */
[----:B------:R-:W-:Y:S01]  /*0120*/  IMAD.MOV.U32 R2, RZ, RZ, 0x3f000000 ;  /* 0x3f000000ff027424 */ /* 0x000fe200078e00ff */
[----:B------:R-:W-:Y:S01]  /*0130*/  UMOV UR10, 0x54411744 ;  /* 0x54411744000a7882 */ /* 0x000fe20000000000 */
[----:B------:R-:W-:Y:S01]  /*0140*/  UMOV UR11, 0x401921fb ;  /* 0x401921fb000b7882 */ /* 0x000fe20000000000 */
[----:B------:R-:W-:Y:S02]  /*0150*/  BSSY.RECONVERGENT B0, `(.L_x_6) ;  /* 0x0000070000007945 */ /* 0x000fe40003800200 */
[----:B--2---:R-:W-:-:S05]  /*0160*/  LOP3.LUT R4, R2, 0x80000000, R3, 0xb8, !PT ;  /* 0x8000000002047812 */ /* 0x004fca00078eb803 */
[----:B------:R-:W-:-:S06]  /*0170*/  FADD.RZ R6, R3, R4 ;  /* 0x0000000403067221 */ /* 0x000fcc000000c000 */
[----:B------:R-:W0:Y:S02]  /*0180*/  FRND.TRUNC R6, R6 ;  /* 0x0000000600067307 */ /* 0x000e24000020d000 */
[----:B0-----:R-:W-:-:S06]  /*0190*/  FADD R3, R3, -R6 ;  /* 0x8000000603037221 */ /* 0x001fcc0000000000 */
[----:B------:R-:W0:Y:S02]  /*01a0*/  F2F.F64.F32 R4, R3 ;  /* 0x0000000300047310 */ /* 0x000e240000201800 */
[----:B0-----:R-:W-:-:S06]  /*01b0*/  DMUL R4, R4, UR10 ;  /* 0x0000000a04047c28 */ /* 0x001fcc0008000000 */
[----:B------:R-:W0:Y:S02]  /*01c0*/  F2F.F32.F64 R9, R4 ;  /* 0x0000000400097310 */ /* 0x000e240000301000 */
[C---:B0-----:R-:W-:Y:S01]  /*01d0*/  FMUL R7, R9.reuse, 0.63661974668502807617 ;  /* 0x3f22f98309077820 */ /* 0x041fe20000400000 */
[----:B------:R-:W-:-:S05]  /*01e0*/  FSETP.GE.AND P0, PT, |R9|, 105615, PT ;  /* 0x47ce47800900780b */ /* 0x000fca0003f06200 */
[----:B------:R-:W0:Y:S02]  /*01f0*/  F2I.NTZ R18, R7 ;  /* 0x0000000700127305 */ /* 0x000e240000203100 */
[----:B0-----:R-:W-:-:S05]  /*0200*/  I2FP.F32.S32 R8, R18 ;  /* 0x0000001200087245 */ /* 0x001fca0000201400 */
[----:B------:R-:W-:-:S04]  /*0210*/  FFMA R11, R8, -1.5707962512969970703, R9 ;  /* 0xbfc90fda080b7823 */ /* 0x000fc80000000009 */
[----:B------:R-:W-:-:S04]  /*0220*/  FFMA R11, R8, -7.5497894158615963534e-08, R11 ;  /* 0xb3a22168080b7823 */ /* 0x000fc8000000000b */
[----:B------:R-:W-:Y:S01]  /*0230*/  FFMA R12, R8, -5.3903029534742383927e-15, R11 ;  /* 0xa7c234c5080c7823 */ /* 0x000fe2000000000b */
[----:B------:R-:W-:Y:S06]  /*0240*/  @!P0 BRA `(.L_x_7) ;  /* 0x0000000400808947 */ /* 0x000fec0003800000 */
[----:B------:R-:W-:-:S13]  /*0250*/  FSETP.NEU.AND P0, PT, |R9|, +INF , PT ;  /* 0x7f8000000900780b */ /* 0x000fda0003f0d200 */
[----:B------:R-:W-:Y:S01]  /*0260*/  @!P0 FMUL R12, RZ, R9 ;  /* 0x00000009ff0c8220 */ /* 0x000fe20000400000 */
[----:B------:R-:W-:Y:S01]  /*0270*/  @!P0 IMAD.MOV.U32 R18, RZ, RZ, RZ ;  /* 0x000000ffff128224 */ /* 0x000fe200078e00ff */
[----:B------:R-:W-:Y:S06]  /*0280*/  @!P0 BRA `(.L_x_7) ;  /* 0x0000000400708947 */ /* 0x000fec0003800000 */
[----:B------:R-:W-:Y:S01]  /*0290*/  IMAD.SHL.U32 R3, R9, 0x100, RZ ;  /* 0x0000010009037824 */ /* 0x000fe200078e00ff */
[----:B------:R-:W0:Y:S01]  /*02a0*/  LDCU.64 UR8, c[0x4][URZ] ;  /* 0x01000000ff0877ac */ /* 0x000e220008000a00 */
[----:B------:R-:W-:Y:S02]  /*02b0*/  IMAD.MOV.U32 R10, RZ, RZ, RZ ;  /* 0x000000ffff0a7224 */ /* 0x000fe400078e00ff */
[----:B------:R-:W-:Y:S01]  /*02c0*/  IMAD.MOV.U32 R18, RZ, RZ, RZ ;  /* 0x000000ffff127224 */ /* 0x000fe200078e00ff */
[----:B------:R-:W-:Y:S01]  /*02d0*/  LOP3.LUT R11, R3, 0x80000000, RZ, 0xfc, !PT ;  /* 0x80000000030b7812 */ /* 0x000fe200078efcff */
[----:B------:R-:W-:Y:S01]  /*02e0*/  UMOV UR5, URZ ;  /* 0x000000ff00057c82 */ /* 0x000fe20008000000 */
[----:B------:R-:W-:-:S05]  /*02f0*/  UMOV UR4, URZ ;  /* 0x000000ff00047c82 */ /* 0x000fca0008000000 */
.L_x_8:
[----:B0-----:R-:W-:Y:S01]  /*0300*/  IMAD.U32 R14, RZ, RZ, UR8 ;  /* 0x00000008ff0e7e24 */ /* 0x001fe2000f8e00ff */
[----:B------:R-:W-:-:S05]  /*0310*/  MOV R15, UR9 ;  /* 0x00000009000f7c02 */ /* 0x000fca0008000f00 */
[----:B------:R-:W2:Y:S01]  /*0320*/  LDG.E.CONSTANT R12, desc[UR6][R14.64] ;  /* 0x000000060e0c7981 */ /* 0x000ea2000c1e9900 */
[----:B------:R-:W-:Y:S01]  /*0330*/  UIADD3 UR4, UPT, UPT, UR4, 0x1, URZ ;  /* 0x0000000104047890 */ /* 0x000fe2000fffe0ff */
[C---:B------:R-:W-:Y:S01]  /*0340*/  ISETP.EQ.AND P0, PT, R18.reuse, RZ, PT ;  /* 0x000000ff1200720c */ /* 0x040fe20003f02270 */
[----:B------:R-:W-:Y:S01]  /*0350*/  UIADD3 UR8, UP1, UPT, UR8, 0x4, URZ ;  /* 0x0000000408087890 */ /* 0x000fe2000ff3e0ff */
[C---:B------:R-:W-:Y:S01]  /*0360*/  ISETP.EQ.AND P1, PT, R18.reuse, 0x4, PT ;  /* 0x000000041200780c */ /* 0x040fe20003f22270 */
[----:B------:R-:W-:Y:S01]  /*0370*/  UISETP.NE.AND UP0, UPT, UR4, 0x6, UPT ;  /* 0x000000060400788c */ /* 0x000fe2000bf05270 */
[C---:B------:R-:W-:Y:S01]  /*0380*/  ISETP.EQ.AND P2, PT, R18.reuse, 0x8, PT ;  /* 0x000000081200780c */ /* 0x040fe20003f42270 */
[----:B------:R-:W-:Y:S01]  /*0390*/  UIADD3.X UR9, UPT, UPT, URZ, UR9, URZ, UP1, !UPT ;  /* 0x00000009ff097290 */ /* 0x000fe20008ffe4ff */
[C---:B------:R-:W-:Y:S02]  /*03a0*/  ISETP.EQ.AND P3, PT, R18.reuse, 0xc, PT ;  /* 0x0000000c1200780c */ /* 0x040fe40003f62270 */
[----:B------:R-:W-:-:S02]  /*03b0*/  ISETP.EQ.AND P4, PT, R18, 0x10, PT ;  /* 0x000000101200780c */ /* 0x000fc40003f82270 */
[C---:B------:R-:W-:Y:S02]  /*03c0*/  ISETP.EQ.AND P5, PT, R18.reuse, 0x14, PT ;  /* 0x000000141200780c */ /* 0x040fe40003fa2270 */
[----:B------:R-:W-:Y:S01]  /*03d0*/  IADD3 R18, PT, PT, R18, 0x4, RZ ;  /* 0x0000000412127810 */ /* 0x000fe20007ffe0ff */
[----:B--2---:R-:W-:-:S03]  /*03e0*/  IMAD.WIDE.U32 R12, R12, R11, RZ ;  /* 0x0000000b0c0c7225 */ /* 0x004fc600078e00ff */
[----:B------:R-:W-:-:S04]  /*03f0*/  IADD3 R12, P6, PT, R12, R10, RZ ;  /* 0x0000000a0c0c7210 */ /* 0x000fc80007fde0ff */
[----:B------:R-:W-:Y:S01]  /*0400*/  IADD3.X R10, PT, PT, R13, UR5, RZ, P6, !PT ;  /* 0x000000050d0a7c10 */ /* 0x000fe2000b7fe4ff */
[--C-:B------:R-:W-:Y:S02]  /*0410*/  @P0 IMAD.MOV.U32 R3, RZ, RZ, R12.reuse ;  /* 0x000000ffff030224 */ /* 0x100fe400078e000c */
[--C-:B------:R-:W-:Y:S02]  /*0420*/  @P1 IMAD.MOV.U32 R4, RZ, RZ, R12.reuse ;  /* 0x000000ffff041224 */ /* 0x100fe400078e000c */
[--C-:B------:R-:W-:Y:S02]  /*0430*/  @P2 IMAD.MOV.U32 R5, RZ, RZ, R12.reuse ;  /* 0x000000ffff052224 */ /* 0x100fe400078e000c */
[--C-:B------:R-:W-:Y:S02]  /*0440*/  @P3 IMAD.MOV.U32 R6, RZ, RZ, R12.reuse ;  /* 0x000000ffff063224 */ /* 0x100fe400078e000c */
[--C-:B------:R-:W-:Y:S02]  /*0450*/  @P4 IMAD.MOV.U32 R7, RZ, RZ, R12.reuse ;  /* 0x000000ffff074224 */ /* 0x100fe400078e000c */
[----:B------:R-:W-:Y:S01]  /*0460*/  @P5 IMAD.MOV.U32 R8, RZ, RZ, R12 ;  /* 0x000000ffff085224 */ /* 0x000fe200078e000c */
[----:B------:R-:W-:Y:S06]  /*0470*/  BRA.U UP0, `(.L_x_8) ;  /* 0xfffffffd00a07547 */ /* 0x000fec000b83ffff */
[----:B------:R-:W-:Y:S01]  /*0480*/  SHF.R.U32.HI R11, RZ, 0x17, R9 ;  /* 0x00000017ff0b7819 */ /* 0x000fe20000011609 */
[----:B------:R-:W-:Y:S03]  /*0490*/  BSSY.RECONVERGENT B1, `(.L_x_9) ;  /* 0x0000029000017945 */ /* 0x000fe60003800200 */
[C---:B------:R-:W-:Y:S02]  /*04a0*/  LOP3.LUT R12, R11.reuse, 0xe0, RZ, 0xc0, !PT ;  /* 0x000000e00b0c7812 */ /* 0x040fe400078ec0ff */
[----:B------:R-:W-:-:S03]  /*04b0*/  LOP3.LUT P6, RZ, R11, 0x1f, RZ, 0xc0, !PT ;  /* 0x0000001f0bff7812 */ /* 0x000fc600078cc0ff */
[----:B------:R-:W-:-:S05]  /*04c0*/  VIADD R12, R12, 0xffffff80 ;  /* 0xffffff800c0c7836 */ /* 0x000fca0000000000 */
[----:B------:R-:W-:-:S05]  /*04d0*/  SHF.R.U32.HI R12, RZ, 0x5, R12 ;  /* 0x00000005ff0c7819 */ /* 0x000fca000001160c */
[----:B------:R-:W-:-:S05]  /*04e0*/  IMAD.U32 R15, R12, -0x4, RZ ;  /* 0xfffffffc0c0f7824 */ /* 0x000fca00078e00ff */
[C---:B------:R-:W-:Y:S02]  /*04f0*/  ISETP.EQ.AND P3, PT, R15.reuse, -0x18, PT ;  /* 0xffffffe80f00780c */ /* 0x040fe40003f62270 */
[C---:B------:R-:W-:Y:S02]  /*0500*/  ISETP.EQ.AND P4, PT, R15.reuse, -0x14, PT ;  /* 0xffffffec0f00780c */ /* 0x040fe40003f82270 */
[C---:B------:R-:W-:Y:S02]  /*0510*/  ISETP.EQ.AND P2, PT, R15.reuse, -0x10, PT ;  /* 0xfffffff00f00780c */ /* 0x040fe40003f42270 */
[C---:B------:R-:W-:Y:S02]  /*0520*/  ISETP.EQ.AND P1, PT, R15.reuse, -0xc, PT ;  /* 0xfffffff40f00780c */ /* 0x040fe40003f22270 */
[C---:B------:R-:W-:Y:S02]  /*0530*/  ISETP.EQ.AND P0, PT, R15.reuse, -0x8, PT ;  /* 0xfffffff80f00780c */ /* 0x040fe40003f02270 */
[----:B------:R-:W-:-:S03]  /*0540*/  ISETP.EQ.AND P5, PT, R15, RZ, PT ;  /* 0x000000ff0f00720c */ /* 0x000fc60003fa2270 */
[--C-:B------:R-:W-:Y:S01]  /*0550*/  @P3 IMAD.MOV.U32 R12, RZ, RZ, R3.reuse ;  /* 0x000000ffff0c3224 */ /* 0x100fe200078e0003 */
[C---:B------:R-:W-:Y:S01]  /*0560*/  ISETP.EQ.AND P3, PT, R15.reuse, -0x4, PT ;  /* 0xfffffffc0f00780c */ /* 0x040fe20003f62270 */
[----:B------:R-:W-:Y:S02]  /*0570*/  @P4 IMAD.MOV.U32 R13, RZ, RZ, R3 ;  /* 0x000000ffff0d4224 */ /* 0x000fe400078e0003 */
[--C-:B------:R-:W-:Y:S01]  /*0580*/  @P4 IMAD.MOV.U32 R12, RZ, RZ, R4.reuse ;  /* 0x000000ffff0c4224 */ /* 0x100fe200078e0004 */
[----:B------:R-:W-:Y:S01]  /*0590*/  ISETP.EQ.AND P4, PT, R15, 0x4, PT ;  /* 0x000000040f00780c */ /* 0x000fe20003f82270 */
[----:B------:R-:W-:Y:S01]  /*05a0*/  @P2 IMAD.MOV.U32 R13, RZ, RZ, R4 ;  /* 0x000000ffff0d2224 */ /* 0x000fe200078e0004 */
[----:B------:R-:W-:Y:S01]  /*05b0*/  @P2 MOV R12, R5 ;  /* 0x00000005000c2202 */ /* 0x000fe20000000f00 */
[----:B------:R-:W-:Y:S02]  /*05c0*/  @P1 IMAD.MOV.U32 R12, RZ, RZ, R6 ;  /* 0x000000ffff0c1224 */ /* 0x000fe400078e0006 */
[----:B------:R-:W-:-:S02]  /*05d0*/  @P0 IMAD.MOV.U32 R12, RZ, RZ, R7 ;  /* 0x000000ffff0c0224 */ /* 0x000fc400078e0007 */
[----:B------:R-:W-:Y:S02]  /*05e0*/  @P1 IMAD.MOV.U32 R13, RZ, RZ, R5 ;  /* 0x000000ffff0d1224 */ /* 0x000fe400078e0005 */
[----:B------:R-:W-:Y:S02]  /*05f0*/  @P3 IMAD.MOV.U32 R12, RZ, RZ, R8 ;  /* 0x000000ffff0c3224 */ /* 0x000fe400078e0008 */
[----:B------:R-:W-:Y:S02]  /*0600*/  @P5 IMAD.MOV.U32 R12, RZ, RZ, R10 ;  /* 0x000000ffff0c5224 */ /* 0x000fe400078e000a */
[----:B------:R-:W-:Y:S02]  /*0610*/  @P0 IMAD.MOV.U32 R13, RZ, RZ, R6 ;  /* 0x000000ffff0d0224 */ /* 0x000fe400078e0006 */
[----:B------:R-:W-:Y:S01]  /*0620*/  @P3 IMAD.MOV.U32 R13, RZ, RZ, R7 ;  /* 0x000000ffff0d3224 */ /* 0x000fe200078e0007 */
[----:B------:R-:W-:Y:S01]  /*0630*/  @P5 MOV R13, R8 ;  /* 0x00000008000d5202 */ /* 0x000fe20000000f00 */
[----:B------:R-:W-:-:S02]  /*0640*/  @P4 IMAD.MOV.U32 R13, RZ, RZ, R10 ;  /* 0x000000ffff0d4224 */ /* 0x000fc400078e000a */
[----:B------:R-:W-:Y:S01]  /*0650*/  IMAD.MOV.U32 R14, RZ, RZ, R12 ;  /* 0x000000ffff0e7224 */ /* 0x000fe200078e000c */
[----:B------:R-:W-:Y:S06]  /*0660*/  @!P6 BRA `(.L_x_10) ;  /* 0x00000000002ce947 */ /* 0x000fec0003800000 */
[----:B------:R-:W-:Y:S01]  /*0670*/  @P2 IMAD.MOV.U32 R12, RZ, RZ, R3 ;  /* 0x000000ffff0c2224 */ /* 0x000fe200078e0003 */
[----:B------:R-:W-:Y:S01]  /*0680*/  LOP3.LUT R11, R11, 0x1f, RZ, 0xc0, !PT ;  /* 0x0000001f0b0b7812 */ /* 0x000fe200078ec0ff */
[----:B------:R-:W-:Y:S02]  /*0690*/  @P1 IMAD.MOV.U32 R12, RZ, RZ, R4 ;  /* 0x000000ffff0c1224 */ /* 0x000fe400078e0004 */
[----:B------:R-:W-:Y:S01]  /*06a0*/  @P0 IMAD.MOV.U32 R12, RZ, RZ, R5 ;  /* 0x000000ffff0c0224 */ /* 0x000fe200078e0005 */
[----:B------:R-:W-:Y:S02]  /*06b0*/  ISETP.EQ.AND P0, PT, R15, 0x8, PT ;  /* 0x000000080f00780c */ /* 0x000fe40003f02270 */
[----:B------:R-:W-:Y:S01]  /*06c0*/  @P3 MOV R12, R6 ;  /* 0x00000006000c3202 */ /* 0x000fe20000000f00 */
[----:B------:R-:W-:Y:S01]  /*06d0*/  @P5 IMAD.MOV.U32 R12, RZ, RZ, R7 ;  /* 0x000000ffff0c5224 */ /* 0x000fe200078e0007 */
[----:B------:R-:W-:Y:S01]  /*06e0*/  SHF.L.W.U32.HI R14, R13, R11, R14 ;  /* 0x0000000b0d0e7219 */ /* 0x000fe20000010e0e */
[----:B------:R-:W-:-:S08]  /*06f0*/  @P4 IMAD.MOV.U32 R12, RZ, RZ, R8 ;  /* 0x000000ffff0c4224 */ /* 0x000fd000078e0008 */
[----:B------:R-:W-:-:S05]  /*0700*/  @P0 IMAD.MOV.U32 R12, RZ, RZ, R10 ;  /* 0x000000ffff0c0224 */ /* 0x000fca00078e000a */
[----:B------:R-:W-:-:S07]  /*0710*/  SHF.L.W.U32.HI R13, R12, R11, R13 ;  /* 0x0000000b0c0d7219 */ /* 0x000fce0000010e0d */
.L_x_10:
[----:B------:R-:W-:Y:S05]  /*0720*/  BSYNC.RECONVERGENT B1 ;  /* 0x0000000000017941 */ /* 0x000fea0003800200 */
.L_x_9:
[C---:B------:R-:W-:Y:S01]  /*0730*/  SHF.L.W.U32.HI R18, R13.reuse, 0x2, R14 ;  /* 0x000000020d127819 */ /* 0x040fe20000010e0e */
[----:B------:R-:W-:Y:S01]  /*0740*/  IMAD.SHL.U32 R13, R13, 0x4, RZ ;  /* 0x000000040d0d7824 */ /* 0x000fe200078e00ff */
[----:B------:R-:W-:Y:S01]  /*0750*/  UMOV UR4, 0x54442d19 ;  /* 0x54442d1900047882 */ /* 0x000fe20000000000 */
[----:B------:R-:W-:Y:S01]  /*0760*/  UMOV UR5, 0x3bf921fb ;  /* 0x3bf921fb00057882 */ /* 0x000fe20000000000 */
[----:B------:R-:W-:Y:S02]  /*0770*/  SHF.R.S32.HI R10, RZ, 0x1f, R18 ;  /* 0x0000001fff0a7819 */ /* 0x000fe40000011412 */
[----:B------:R-:W-:Y:S02]  /*0780*/  ISETP.GE.AND P0, PT, R9, RZ, PT ;  /* 0x000000ff0900720c */ /* 0x000fe40003f06270 */
[C---:B------:R-:W-:Y:S02]  /*0790*/  LOP3.LUT R12, R10.reuse, R13, RZ, 0x3c, !PT ;  /* 0x0000000d0a0c7212 */ /* 0x040fe400078e3cff */
[----:B------:R-:W-:-:S02]  /*07a0*/  LOP3.LUT R13, R10, R18, RZ, 0x3c, !PT ;  /* 0x000000120a0d7212 */ /* 0x000fc400078e3cff */
[----:B------:R-:W-:Y:S02]  /*07b0*/  SHF.R.U32.HI R14, RZ, 0x1e, R14 ;  /* 0x0000001eff0e7819 */ /* 0x000fe4000001160e */
[----:B------:R-:W0:Y:S01]  /*07c0*/  I2F.F64.S64 R10, R12 ;  /* 0x0000000c000a7312 */ /* 0x000e220000301c00 */
[C---:B------:R-:W-:Y:S02]  /*07d0*/  LOP3.LUT R9, R18.reuse, R9, RZ, 0x3c, !PT ;  /* 0x0000000912097212 */ /* 0x040fe400078e3cff */
[----:B------:R-:W-:Y:S02]  /*07e0*/  LEA.HI R18, R18, R14, RZ, 0x1 ;  /* 0x0000000e12127211 */ /* 0x000fe400078f08ff */
[----:B------:R-:W-:-:S03]  /*07f0*/  ISETP.GE.AND P1, PT, R9, RZ, PT ;  /* 0x000000ff0900720c */ /* 0x000fc60003f26270 */
[----:B------:R-:W-:-:S04]  /*0800*/  IMAD.MOV R9, RZ, RZ, -R18 ;  /* 0x000000ffff097224 */ /* 0x000fc800078e0a12 */
[----:B------:R-:W-:Y:S01]  /*0810*/  @!P0 IMAD.MOV.U32 R18, RZ, RZ, R9 ;  /* 0x000000ffff128224 */ /* 0x000fe200078e0009 */
[----:B0-----:R-:W-:-:S10]  /*0820*/  DMUL R10, R10, UR4 ;  /* 0x000000040a0a7c28 */ /* 0x001fd40008000000 */
[----:B------:R-:W0:Y:S02]  /*0830*/  F2F.F32.F64 R10, R10 ;  /* 0x0000000a000a7310 */ /* 0x000e240000301000 */
[----:B0-----:R-:W-:-:S07]  /*0840*/  FSEL R12, -R10, R10, !P1 ;  /* 0x0000000a0a0c7208 */ /* 0x001fce0004800100 */
.L_x_7:
[----:B------:R-:W-:Y:S05]  /*0850*/  BSYNC.RECONVERGENT B0 ;  /* 0x0000000000007941 */ /* 0x000fea0003800200 */
.L_x_6:
[----:B------:R-:W-:Y:S01]  /*0860*/  MOV R9, 0x37cbac00 ;  /* 0x37cbac0000097802 */ /* 0x000fe20000000f00 */
[----:B------:R-:W-:Y:S01]  /*0870*/  FMUL R13, R12, R12 ;  /* 0x0000000c0c0d7220 */ /* 0x000fe20000400000 */
[C---:B------:R-:W-:Y:S01]  /*0880*/  LOP3.LUT R10, R18.reuse, 0x1, RZ, 0xc0, !PT ;  /* 0x00000001120a7812 */ /* 0x040fe200078ec0ff */
[----:B------:R-:W0:Y:S01]  /*0890*/  LDC.64 R14, c[0x0][0x380] ;  /* 0x0000e000ff0e7b82 */ /* 0x000e220000000a00 */
[----:B------:R-:W-:Y:S02]  /*08a0*/  VIADD R18, R18, 0x1 ;  /* 0x0000000112127836 */ /* 0x000fe40000000000 */
[----:B------:R-:W-:Y:S01]  /*08b0*/  FFMA R11, R13, R9, -0.0013887860113754868507 ;  /* 0xbab607ed0d0b7423 */ /* 0x000fe20000000009 */
[----:B------:R-:W-:Y:S01]  /*08c0*/  ISETP.NE.U32.AND P0, PT, R10, 0x1, PT ;  /* 0x000000010a00780c */ /* 0x000fe20003f05070 */
[----:B------:R-:W-:Y:S01]  /*08d0*/  IMAD.MOV.U32 R10, RZ, RZ, 0x3c0885e4 ;  /* 0x3c0885e4ff0a7424 */ /* 0x000fe200078e00ff */
[----:B------:R-:W-:Y:S02]  /*08e0*/  LOP3.LUT P1, RZ, R18, 0x2, RZ, 0xc0, !PT ;  /* 0x0000000212ff7812 */ /* 0x000fe4000782c0ff */
[----:B------:R-:W-:Y:S01]  /*08f0*/  FSEL R20, R11, -0.00019574658654164522886, P0 ;  /* 0xb94d41530b147808 */ /* 0x000fe20000000000 */
[----:B------:R-:W-:Y:S01]  /*0900*/  IMAD.MOV.U32 R11, RZ, RZ, 0x3e2aaaa8 ;  /* 0x3e2aaaa8ff0b7424 */ /* 0x000fe200078e00ff */
[----:B------:R-:W-:-:S02]  /*0910*/  FSEL R22, R10, 0.041666727513074874878, !P0 ;  /* 0x3d2aaabb0a167808 */ /* 0x000fc40004000000 */
[----:B------:R-:W-:Y:S02]  /*0920*/  FSEL R12, R12, 1, !P0 ;  /* 0x3f8000000c0c7808 */ /* 0x000fe40004000000 */
[----:B------:R-:W-:Y:S01]  /*0930*/  FSEL R19, -R11, -0.4999999701976776123, !P0 ;  /* 0xbeffffff0b137808 */ /* 0x000fe20004000100 */
[----:B------:R-:W-:-:S04]  /*0940*/  FFMA R20, R13, R20, R22 ;  /* 0x000000140d147223 */ /* 0x000fc80000000016 */
[C---:B------:R-:W-:Y:S01]  /*0950*/  FFMA R19, R13.reuse, R20, R19 ;  /* 0x000000140d137223 */ /* 0x040fe20000000013 */
[----:B------:R-:W-:-:S04]  /*0960*/  FFMA R13, R13, R12, RZ ;  /* 0x0000000c0d0d7223 */ /* 0x000fc800000000ff */
[----:B------:R-:W-:Y:S01]  /*0970*/  FFMA R21, R13, R19, R12 ;  /* 0x000000130d157223 */ /* 0x000fe2000000000c */
[----:B0-----:R-:W-:-:S04]  /*0980*/  IMAD.WIDE R14, R0, 0x8, R14 ;  /* 0x00000008000e7825 */ /* 0x001fc800078e020e */
[----:B------:R-:W-:-:S05]  /*0990*/  @P1 FADD R21, RZ, -R21 ;  /* 0x80000015ff151221 */ /* 0x000fca0000000000 */
[----:B------:R0:W-:Y:S04]  /*09a0*/  STG.E desc[UR6][R14.64], R21 ;  /* 0x000000150e007986 */ /* 0x0001e8000c101906 */
[----:B------:R-:W2:Y:S01]  /*09b0*/  LDG.E R17, desc[UR6][R16.64] ;  /* 0x0000000610117981 */ /* 0x000ea2000c1e1900 */
[----:B------:R-:W-:Y:S01]  /*09c0*/  BSSY.RECONVERGENT B0, `(.L_x_11) ;  /* 0x0000070000007945 */ /* 0x000fe20003800200 */
[----:B--2---:R-:W-:-:S05]  /*09d0*/  LOP3.LUT R12, R2, 0x80000000, R17, 0xb8, !PT ;  /* 0x80000000020c7812 */ /* 0x004fca00078eb811 */
[----:B------:R-:W-:-:S06]  /*09e0*/  FADD.RZ R20, R17, R12 ;  /* 0x0000000c11147221 */ /* 0x000fcc000000c000 */
[----:B------:R-:W1:Y:S02]  /*09f0*/  FRND.TRUNC R20, R20 ;  /* 0x0000001400147307 */ /* 0x000e64000020d000 */
[----:B-1----:R-:W-:-:S06]  /*0a00*/  FADD R22, R17, -R20 ;  /* 0x8000001411167221 */ /* 0x002fcc0000000000 */
[----:B------:R-:W1:Y:S02]  /*0a10*/  F2F.F64.F32 R12, R22 ;  /* 0x00000016000c7310 */ /* 0x000e640000201800 */
[----:B-1----:R-:W-:-:S06]  /*0a20*/  DMUL R12, R12, UR10 ;  /* 0x0000000a0c0c7c28 */ /* 0x002fcc0008000000 */
[----:B------:R-:W1:Y:S02]  /*0a30*/  F2F.F32.F64 R18, R12 ;  /* 0x0000000c00127310 */ /* 0x000e640000301000 */
[C---:B-1----:R-:W-:Y:S01]  /*0a40*/  FMUL R19, R18.reuse, 0.63661974668502807617 ;  /* 0x3f22f98312137820 */ /* 0x042fe20000400000 */
        /* <DEDUP_REMOVED lines=12> */
[----:B------:R-:W-:Y:S01]  /*0b10*/  MOV R21, RZ ;  /* 0x000000ff00157202 */ /* 0x000fe20000000f00 */
[----:B------:R-:W-:Y:S01]  /*0b20*/  IMAD.MOV.U32 R19, RZ, RZ, RZ ;  /* 0x000000ffff137224 */ /* 0x000fe200078e00ff */
[----:B------:R-:W0:Y:S02]  /*0b30*/  LDCU.64 UR8, c[0x4][URZ] ;  /* 0x01000000ff0877ac */ /* 0x000e240008000a00 */
[----:B------:R-:W-:Y:S01]  /*0b40*/  LOP3.LUT R20, R12, 0x80000000, RZ, 0xfc, !PT ;  /* 0x800000000c147812 */ /* 0x000fe200078efcff */
[----:B------:R-:W-:Y:S01]  /*0b50*/  UMOV UR5, URZ ;  /* 0x000000ff00057c82 */ /* 0x000fe20008000000 */
[----:B------:R-:W-:-:S05]  /*0b60*/  UMOV UR4, URZ ;  /* 0x000000ff00047c82 */ /* 0x000fca0008000000 */
.L_x_13:
[----:B0-----:R-:W-:Y:S02]  /*0b70*/  IMAD.U32 R13, RZ, RZ, UR9 ;  /* 0x00000009ff0d7e24 */ /* 0x001fe4000f8e00ff */
[----:B------:R-:W-:-:S05]  /*0b80*/  IMAD.U32 R12, RZ, RZ, UR8 ;  /* 0x00000008ff0c7e24 */ /* 0x000fca000f8e00ff */
        /* <DEDUP_REMOVED lines=10> */
[C---:B------:R-:W-:Y:S01]  /*0c30*/  ISETP.EQ.AND P5, PT, R21.reuse, 0x14, PT ;  /* 0x000000141500780c */ /* 0x040fe20003fa2270 */
[----:B------:R-:W-:Y:S02]  /*0c40*/  VIADD R21, R21, 0x4 ;  /* 0x0000000415157836 */ /* 0x000fe40000000000 */
[----:B--2---:R-:W-:-:S03]  /*0c50*/  IMAD.WIDE.U32 R16, R13, R20, RZ ;  /* 0x000000140d107225 */ /* 0x004fc600078e00ff */
[----:B------:R-:W-:-:S04]  /*0c60*/  IADD3 R16, P6, PT, R16, R19, RZ ;  /* 0x0000001310107210 */ /* 0x000fc80007fde0ff */
[----:B------:R-:W-:Y:S01]  /*0c70*/  IADD3.X R19, PT, PT, R17, UR5, RZ, P6, !PT ;  /* 0x0000000511137c10 */ /* 0x000fe2000b7fe4ff */
[--C-:B------:R-:W-:Y:S01]  /*0c80*/  @P0 IMAD.MOV.U32 R3, RZ, RZ, R16.reuse ;  /* 0x000000ffff030224 */ /* 0x100fe200078e0010 */
[----:B------:R-:W-:Y:S01]  /*0c90*/  @P4 MOV R7, R16 ;  /* 0x0000001000074202 */ /* 0x000fe20000000f00 */
        /* <DEDUP_REMOVED lines=20> */
[----:B------:R-:W-:Y:S01]  /*0de0*/  @P4 IMAD.MOV.U32 R13, RZ, RZ, R3 ;  /* 0x000000ffff0d4224 */ /* 0x000fe200078e0003 */
[----:B------:R-:W-:Y:S01]  /*0df0*/  @P4 MOV R20, R4 ;  /* 0x0000000400144202 */ /* 0x000fe20000000f00 */
[----:B------:R-:W-:Y:S01]  /*0e00*/  @P2 IMAD.MOV.U32 R13, RZ, RZ, R4 ;  /* 0x000000ffff0d2224 */ /* 0x000fe200078e0004 */
[----:B------:R-:W-:Y:S01]  /*0e10*/  ISETP.EQ.AND P4, PT, R21, 0x4, PT ;  /* 0x000000041500780c */ /* 0x000fe20003f82270 */
[--C-:B------:R-:W-:Y:S02]  /*0e20*/  @P1 IMAD.MOV.U32 R13, RZ, RZ, R5.reuse ;  /* 0x000000ffff0d1224 */ /* 0x100fe400078e0005 */
[----:B------:R-:W-:Y:S02]  /*0e30*/  @P0 IMAD.MOV.U32 R13, RZ, RZ, R6 ;  /* 0x000000ffff0d0224 */ /* 0x000fe400078e0006 */
[----:B------:R-:W-:-:S02]  /*0e40*/  @P2 IMAD.MOV.U32 R20, RZ, RZ, R5 ;  /* 0x000000ffff142224 */ /* 0x000fc400078e0005 */
[----:B------:R-:W-:Y:S02]  /*0e50*/  @P1 IMAD.MOV.U32 R20, RZ, RZ, R6 ;  /* 0x000000ffff141224 */ /* 0x000fe400078e0006 */
[----:B------:R-:W-:Y:S01]  /*0e60*/  @P3 MOV R13, R7 ;  /* 0x00000007000d3202 */ /* 0x000fe20000000f00 */
[--C-:B------:R-:W-:Y:S02]  /*0e70*/  @P5 IMAD.MOV.U32 R13, RZ, RZ, R8.reuse ;  /* 0x000000ffff0d5224 */ /* 0x100fe400078e0008 */
[----:B------:R-:W-:Y:S02]  /*0e80*/  @P0 IMAD.MOV.U32 R20, RZ, RZ, R7 ;  /* 0x000000ffff140224 */ /* 0x000fe400078e0007 */
[--C-:B------:R-:W-:Y:S02]  /*0e90*/  @P4 IMAD.MOV.U32 R13, RZ, RZ, R19.reuse ;  /* 0x000000ffff0d4224 */ /* 0x100fe400078e0013 */
[----:B------:R-:W-:Y:S02]  /*0ea0*/  @P3 IMAD.MOV.U32 R20, RZ, RZ, R8 ;  /* 0x000000ffff143224 */ /* 0x000fe400078e0008 */
[----:B------:R-:W-:-:S02]  /*0eb0*/  @P5 IMAD.MOV.U32 R20, RZ, RZ, R19 ;  /* 0x000000ffff145224 */ /* 0x000fc400078e0013 */
[----:B------:R-:W-:Y:S01]  /*0ec0*/  IMAD.MOV.U32 R16, RZ, RZ, R13 ;  /* 0x000000ffff107224 */ /* 0x000fe200078e000d */
[----:B------:R-:W-:Y:S06]  /*0ed0*/  @!P6 BRA `(.L_x_15) ;  /* 0x00000000002ce947 */ /* 0x000fec0003800000 */
[----:B------:R-:W-:Y:S01]  /*0ee0*/  @P2 IMAD.MOV.U32 R17, RZ, RZ, R3 ;  /* 0x000000ffff112224 */ /* 0x000fe200078e0003 */
[----:B------:R-:W-:Y:S01]  /*0ef0*/  @P1 MOV R17, R4 ;  /* 0x0000000400111202 */ /* 0x000fe20000000f00 */
[----:B------:R-:W-:Y:S01]  /*0f00*/  @P0 IMAD.MOV.U32 R17, RZ, RZ, R5 ;  /* 0x000000ffff110224 */ /* 0x000fe200078e0005 */
[----:B------:R-:W-:Y:S01]  /*0f10*/  ISETP.EQ.AND P0, PT, R21, 0x8, PT ;  /* 0x000000081500780c */ /* 0x000fe20003f02270 */
[----:B------:R-:W-:Y:S01]  /*0f20*/  @P3 IMAD.MOV.U32 R17, RZ, RZ, R6 ;  /* 0x000000ffff113224 */ /* 0x000fe200078e0006 */
[----:B------:R-:W-:Y:S01]  /*0f30*/  LOP3.LUT R13, R12, 0x1f, RZ, 0xc0, !PT ;  /* 0x0000001f0c0d7812 */ /* 0x000fe200078ec0ff */
[----:B------:R-:W-:Y:S02]  /*0f40*/  @P5 IMAD.MOV.U32 R17, RZ, RZ, R7 ;  /* 0x000000ffff115224 */ /* 0x000fe400078e0007 */
[----:B------:R-:W-:Y:S01]  /*0f50*/  @P4 IMAD.MOV.U32 R17, RZ, RZ, R8 ;  /* 0x000000ffff114224 */ /* 0x000fe200078e0008 */
[----:B------:R-:W-:-:S07]  /*0f60*/  SHF.L.W.U32.HI R20, R16, R13, R20 ;  /* 0x0000000d10147219 */ /* 0x000fce0000010e14 */
[----:B------:R-:W-:-:S05]  /*0f70*/  @P0 IMAD.MOV.U32 R17, RZ, RZ, R19 ;  /* 0x000000ffff110224 */ /* 0x000fca00078e0013 */
[----:B------:R-:W-:-:S07]  /*0f80*/  SHF.L.W.U32.HI R16, R17, R13, R16 ;  /* 0x0000000d11107219 */ /* 0x000fce0000010e10 */
.L_x_15:
[----:B------:R-:W-:Y:S05]  /*0f90*/  BSYNC.RECONVERGENT B1 ;  /* 0x0000000000017941 */ /* 0x000fea0003800200 */
.L_x_14:
        /* <DEDUP_REMOVED lines=9> */
[C---:B------:R-:W-:Y:S02]  /*1030*/  LOP3.LUT R18, R21.reuse, R18, RZ, 0x3c, !PT ;  /* 0x0000001215127212 */ /* 0x040fe400078e3cff */
[----:B------:R-:W0:Y:S01]  /*1040*/  I2F.F64.S64 R12, R12 ;  /* 0x0000000c000c7312 */ /* 0x000e220000301c00 */
[----:B------:R-:W-:Y:S02]  /*1050*/  LEA.HI R19, R21, R19, RZ, 0x1 ;  /* 0x0000001315137211 */ /* 0x000fe400078f08ff */
[----:B------:R-:W-:Y:S02]  /*1060*/  ISETP.GE.AND P1, PT, R18, RZ, PT ;  /* 0x000000ff1200720c */ /* 0x000fe40003f26270 */
[----:B------:R-:W-:-:S05]  /*1070*/  IADD3 R18, PT, PT, -R19, RZ, RZ ;  /* 0x000000ff13127210 */ /* 0x000fca0007ffe1ff */
[----:B------:R-:W-:Y:S01]  /*1080*/  @!P0 IMAD.MOV.U32 R19, RZ, RZ, R18 ;  /* 0x000000ffff138224 */ /* 0x000fe200078e0012 */
[----:B0-----:R-:W-:-:S10]  /*1090*/  DMUL R16, R12, UR4 ;  /* 0x000000040c107c28 */ /* 0x001fd40008000000 */
[----:B------:R-:W0:Y:S02]  /*10a0*/  F2F.F32.F64 R16, R16 ;  /* 0x0000001000107310 */ /* 0x000e240000301000 */
[----:B0-----:R-:W-:-:S07]  /*10b0*/  FSEL R21, -R16, R16, !P1 ;  /* 0x0000001010157208 */ /* 0x001fce0004800100 */
.L_x_12:
[----:B------:R-:W-:Y:S05]  /*10c0*/  BSYNC.RECONVERGENT B0 ;  /* 0x0000000000007941 */ /* 0x000fea0003800200 */
.L_x_11:
[----:B------:R-:W-:Y:S01]  /*10d0*/  FMUL R20, R21, R21 ;  /* 0x0000001515147220 */ /* 0x000fe20000400000 */
[C---:B------:R-:W-:Y:S01]  /*10e0*/  LOP3.LUT R12, R19.reuse, 0x1, RZ, 0xc0, !PT ;  /* 0x00000001130c7812 */ /* 0x040fe200078ec0ff */
[----:B------:R-:W0:Y:S01]  /*10f0*/  LDC.64 R16, c[0x0][0x398] ;  /* 0x0000e600ff107b82 */ /* 0x000e220000000a00 */
[----:B------:R-:W-:Y:S01]  /*1100*/  LOP3.LUT P1, RZ, R19, 0x2, RZ, 0xc0, !PT ;  /* 0x0000000213ff7812 */ /* 0x000fe2000782c0ff */
[----:B------:R-:W-:Y:S01]  /*1110*/  FFMA R13, R20, R9, -0.0013887860113754868507 ;  /* 0xbab607ed140d7423 */ /* 0x000fe20000000009 */
[----:B------:R-:W-:Y:S01]  /*1120*/  ISETP.NE.U32.AND P0, PT, R12, 0x1, PT ;  /* 0x000000010c00780c */ /* 0x000fe20003f05070 */
[----:B------:R-:W-:-:S03]  /*1130*/  IMAD.MOV.U32 R12, RZ, RZ, 0x3d2aaabb ;  /* 0x3d2aaabbff0c7424 */ /* 0x000fc600078e00ff */
[----:B------:R-:W-:Y:S01]  /*1140*/  FSEL R23, R13, -0.00019574658654164522886, !P0 ;  /* 0xb94d41530d177808 */ /* 0x000fe20004000000 */
[----:B------:R-:W-:Y:S01]  /*1150*/  IMAD.MOV.U32 R13, RZ, RZ, 0x3effffff ;  /* 0x3effffffff0d7424 */ /* 0x000fe200078e00ff */
[----:B------:R-:W-:Y:S02]  /*1160*/  FSEL R25, R12, 0.0083327032625675201416, !P0 ;  /* 0x3c0885e40c197808 */ /* 0x000fe40004000000 */
[----:B------:R-:W-:Y:S02]  /*1170*/  FSEL R18, R21, 1, P0 ;  /* 0x3f80000015127808 */ /* 0x000fe40000000000 */
[----:B------:R-:W-:Y:S01]  /*1180*/  FSEL R22, -R13, -0.16666662693023681641, !P0 ;  /* 0xbe2aaaa80d167808 */ /* 0x000fe20004000100 */
[C---:B------:R-:W-:Y:S02]  /*1190*/  FFMA R23, R20.reuse, R23, R25 ;  /* 0x0000001714177223 */ /* 0x040fe40000000019 */
[C---:B------:R-:W-:Y:S02]  /*11a0*/  FFMA R19, R20.reuse, R18, RZ ;  /* 0x0000001214137223 */ /* 0x040fe400000000ff */
[----:B------:R-:W-:-:S04]  /*11b0*/  FFMA R22, R20, R23, R22 ;  /* 0x0000001714167223 */ /* 0x000fc80000000016 */
        /* <DEDUP_REMOVED lines=32> */
.L_x_18:
        /* <DEDUP_REMOVED lines=29> */
[----:B------:R-:W-:-:S04]  /*1590*/  SHF.R.U32.HI R15, RZ, 0x5, R15 ;  /* 0x00000005ff0f7819 */ /* 0x000fc8000001160f */
[----:B------:R-:W-:-:S04]  /*15a0*/  LEA R23, -R15, RZ, 0x2 ;  /* 0x000000ff0f177211 */ /* 0x000fc800078e11ff */
        /* <DEDUP_REMOVED lines=16> */
[--C-:B------:R-:W-:Y:S01]  /*16b0*/  @P3 IMAD.MOV.U32 R15, RZ, RZ, R7.reuse ;  /* 0x000000ffff0f3224 */ /* 0x100fe200078e0007 */
[----:B------:R-:W-:Y:S01]  /*16c0*/  @P5 MOV R15, R8 ;  /* 0x00000008000f5202 */ /* 0x000fe20000000f00 */
[----:B------:R-:W-:Y:S02]  /*16d0*/  @P0 IMAD.MOV.U32 R22, RZ, RZ, R7 ;  /* 0x000000ffff160224 */ /* 0x000fe400078e0007 */
[--C-:B------:R-:W-:Y:S02]  /*16e0*/  @P4 IMAD.MOV.U32 R15, RZ, RZ, R21.reuse ;  /* 0x000000ffff0f4224 */ /* 0x100fe400078e0015 */
[----:B------:R-:W-:Y:S02]  /*16f0*/  @P3 IMAD.MOV.U32 R22, RZ, RZ, R8 ;  /* 0x000000ffff163224 */ /* 0x000fe400078e0008 */
[----:B------:R-:W-:-:S02]  /*1700*/  @P5 IMAD.MOV.U32 R22, RZ, RZ, R21 ;  /* 0x000000ffff165224 */ /* 0x000fc400078e0015 */
[----:B------:R-:W-:Y:S01]  /*1710*/  IMAD.MOV.U32 R18, RZ, RZ, R15 ;  /* 0x000000ffff127224 */ /* 0x000fe200078e000f */
[----:B------:R-:W-:Y:S06]  /*1720*/  @!P6 BRA `(.L_x_20) ;  /* 0x00000000002ce947 */ /* 0x000fec0003800000 */
[----:B------:R-:W-:Y:S01]  /*1730*/  @P2 IMAD.MOV.U32 R19, RZ, RZ, R3 ;  /* 0x000000ffff132224 */ /* 0x000fe200078e0003 */
[----:B------:R-:W-:Y:S01]  /*1740*/  LOP3.LUT R15, R14, 0x1f, RZ, 0xc0, !PT ;  /* 0x0000001f0e0f7812 */ /* 0x000fe200078ec0ff */
[----:B------:R-:W-:Y:S01]  /*1750*/  @P1 IMAD.MOV.U32 R19, RZ, RZ, R4 ;  /* 0x000000ffff131224 */ /* 0x000fe200078e0004 */
[----:B------:R-:W-:Y:S01]  /*1760*/  @P0 MOV R19, R5 ;  /* 0x0000000500130202 */ /* 0x000fe20000000f00 */
[----:B------:R-:W-:Y:S01]  /*1770*/  @P3 IMAD.MOV.U32 R19, RZ, RZ, R6 ;  /* 0x000000ffff133224 */ /* 0x000fe200078e0006 */
[----:B------:R-:W-:Y:S01]  /*1780*/  ISETP.EQ.AND P0, PT, R23, 0x8, PT ;  /* 0x000000081700780c */ /* 0x000fe20003f02270 */
[----:B------:R-:W-:Y:S01]  /*1790*/  @P5 IMAD.MOV.U32 R19, RZ, RZ, R7 ;  /* 0x000000ffff135224 */ /* 0x000fe200078e0007 */
[----:B------:R-:W-:Y:S01]  /*17a0*/  SHF.L.W.U32.HI R22, R18, R15, R22 ;  /* 0x0000000f12167219 */ /* 0x000fe20000010e16 */
[----:B------:R-:W-:-:S10]  /*17b0*/  @P4 IMAD.MOV.U32 R19, RZ, RZ, R8 ;  /* 0x000000ffff134224 */ /* 0x000fd400078e0008 */
[----:B------:R-:W-:-:S05]  /*17c0*/  @P0 IMAD.MOV.U32 R19, RZ, RZ, R21 ;  /* 0x000000ffff130224 */ /* 0x000fca00078e0015 */
[----:B------:R-:W-:-:S07]  /*17d0*/  SHF.L.W.U32.HI R18, R19, R15, R18 ;  /* 0x0000000f13127219 */ /* 0x000fce0000010e12 */
.L_x_20:
[----:B------:R-:W-:Y:S05]  /*17e0*/  BSYNC.RECONVERGENT B1 ;  /* 0x0000000000017941 */ /* 0x000fea0003800200 */
.L_x_19:
        /* <DEDUP_REMOVED lines=18> */
.L_x_17:
[----:B------:R-:W-:Y:S05]  /*1910*/  BSYNC.RECONVERGENT B0 ;  /* 0x0000000000007941 */ /* 0x000fea0003800200 */
.L_x_16:
[C---:B------:R-:W-:Y:S01]  /*1920*/  LOP3.LUT R19, R24.reuse, 0x1, RZ, 0xc0, !PT ;  /* 0x0000000118137812 */ /* 0x040fe200078ec0ff */
[----:B------:R-:W-:Y:S01]  /*1930*/  FMUL R18, R21, R21 ;  /* 0x0000001515127220 */ /* 0x000fe20000400000 */
[----:B------:R-:W0:Y:S01]  /*1940*/  LDC.64 R14, c[0x0][0x388] ;  /* 0x0000e200ff0e7b82 */ /* 0x000e220000000a00 */
[----:B------:R-:W-:Y:S01]  /*1950*/  VIADD R24, R24, 0x1 ;  /* 0x0000000118187836 */ /* 0x000fe20000000000 */
[----:B------:R-:W-:Y:S01]  /*1960*/  ISETP.NE.U32.AND P0, PT, R19, 0x1, PT ;  /* 0x000000011300780c */ /* 0x000fe20003f05070 */
[----:B------:R-:W-:-:S03]  /*1970*/  FFMA R19, R18, R9, -0.0013887860113754868507 ;  /* 0xbab607ed12137423 */ /* 0x000fc60000000009 */
[----:B------:R-:W-:Y:S02]  /*1980*/  FSEL R23, R10, 0.041666727513074874878, !P0 ;  /* 0x3d2aaabb0a177808 */ /* 0x000fe40004000000 */
[----:B------:R-:W-:Y:S02]  /*1990*/  FSEL R19, R19, -0.00019574658654164522886, P0 ;  /* 0xb94d415313137808 */ /* 0x000fe40000000000 */
[----:B------:R-:W-:Y:S02]  /*19a0*/  LOP3.LUT P1, RZ, R24, 0x2, RZ, 0xc0, !PT ;  /* 0x0000000218ff7812 */ /* 0x000fe4000782c0ff */
[----:B------:R-:W-:Y:S01]  /*19b0*/  FSEL R20, -R11, -0.4999999701976776123, !P0 ;  /* 0xbeffffff0b147808 */ /* 0x000fe20004000100 */
[----:B------:R-:W-:Y:S01]  /*19c0*/  FFMA R19, R18, R19, R23 ;  /* 0x0000001312137223 */ /* 0x000fe20000000017 */
[----:B------:R-:W-:-:S03]  /*19d0*/  FSEL R10, R21, 1, !P0 ;  /* 0x3f800000150a7808 */ /* 0x000fc60004000000 */
[C---:B------:R-:W-:Y:S02]  /*19e0*/  FFMA R19, R18.reuse, R19, R20 ;  /* 0x0000001312137223 */ /* 0x040fe40000000014 */
        /* <DEDUP_REMOVED lines=33> */
.L_x_23:
        /* <DEDUP_REMOVED lines=37> */
[----:B------:R-:W-:Y:S02]  /*1e50*/  @P3 MOV R10, R3 ;  /* 0x00000003000a3202 */ /* 0x000fe40000000f00 */
[C---:B------:R-:W-:Y:S01]  /*1e60*/  ISETP.EQ.AND P3, PT, R17.reuse, -0x4, PT ;  /* 0xfffffffc1100780c */ /* 0x040fe20003f62270 */
[----:B------:R-:W-:Y:S02]  /*1e70*/  @P4 IMAD.MOV.U32 R16, RZ, RZ, R3 ;  /* 0x000000ffff104224 */ /* 0x000fe400078e0003 */
[--C-:B------:R-:W-:Y:S01]  /*1e80*/  @P4 IMAD.MOV.U32 R10, RZ, RZ, R4.reuse ;  /* 0x000000ffff0a4224 */ /* 0x100fe200078e0004 */
[----:B------:R-:W-:Y:S01]  /*1e90*/  ISETP.EQ.AND P4, PT, R17, 0x4, PT ;  /* 0x000000041100780c */ /* 0x000fe20003f82270 */
[----:B------:R-:W-:Y:S02]  /*1ea0*/  @P2 IMAD.MOV.U32 R16, RZ, RZ, R4 ;  /* 0x000000ffff102224 */ /* 0x000fe400078e0004 */
[--C-:B------:R-:W-:Y:S01]  /*1eb0*/  @P2 IMAD.MOV.U32 R10, RZ, RZ, R5.reuse ;  /* 0x000000ffff0a2224 */ /* 0x100fe200078e0005 */
[----:B------:R-:W-:Y:S01]  /*1ec0*/  @P1 MOV R10, R6 ;  /* 0x00000006000a1202 */ /* 0x000fe20000000f00 */
[----:B------:R-:W-:-:S02]  /*1ed0*/  @P1 IMAD.MOV.U32 R16, RZ, RZ, R5 ;  /* 0x000000ffff101224 */ /* 0x000fc400078e0005 */
[----:B------:R-:W-:Y:S02]  /*1ee0*/  @P0 IMAD.MOV.U32 R16, RZ, RZ, R6 ;  /* 0x000000ffff100224 */ /* 0x000fe400078e0006 */
[--C-:B------:R-:W-:Y:S02]  /*1ef0*/  @P0 IMAD.MOV.U32 R10, RZ, RZ, R7.reuse ;  /* 0x000000ffff0a0224 */ /* 0x100fe400078e0007 */
[----:B------:R-:W-:Y:S02]  /*1f00*/  @P3 IMAD.MOV.U32 R16, RZ, RZ, R7 ;  /* 0x000000ffff103224 */ /* 0x000fe400078e0007 */
[--C-:B------:R-:W-:Y:S01]  /*1f10*/  @P3 IMAD.MOV.U32 R10, RZ, RZ, R8.reuse ;  /* 0x000000ffff0a3224 */ /* 0x100fe200078e0008 */
[----:B------:R-:W-:Y:S01]  /*1f20*/  @P5 MOV R10, R2 ;  /* 0x00000002000a5202 */ /* 0x000fe20000000f00 */
[----:B------:R-:W-:Y:S02]  /*1f30*/  @P5 IMAD.MOV.U32 R16, RZ, RZ, R8 ;  /* 0x000000ffff105224 */ /* 0x000fe400078e0008 */
[----:B------:R-:W-:Y:S01]  /*1f40*/  @P4 IMAD.MOV.U32 R16, RZ, RZ, R2 ;  /* 0x000000ffff104224 */ /* 0x000fe200078e0002 */
[----:B------:R-:W-:Y:S06]  /*1f50*/  @!P6 BRA `(.L_x_25) ;  /* 0x000000000028e947 */ /* 0x000fec0003800000 */
[----:B------:R-:W-:Y:S01]  /*1f60*/  @P1 IMAD.MOV.U32 R3, RZ, RZ, R4 ;  /* 0x000000ffff031224 */ /* 0x000fe200078e0004 */
[----:B------:R-:W-:Y:S01]  /*1f70*/  LOP3.LUT R11, R11, 0x1f, RZ, 0xc0, !PT ;  /* 0x0000001f0b0b7812 */ /* 0x000fe200078ec0ff */
[----:B------:R-:W-:Y:S01]  /*1f80*/  @P0 IMAD.MOV.U32 R3, RZ, RZ, R5 ;  /* 0x000000ffff030224 */ /* 0x000fe200078e0005 */
[----:B------:R-:W-:Y:S01]  /*1f90*/  ISETP.EQ.AND P0, PT, R17, 0x8, PT ;  /* 0x000000081100780c */ /* 0x000fe20003f02270 */
[----:B------:R-:W-:Y:S01]  /*1fa0*/  @P3 IMAD.MOV.U32 R3, RZ, RZ, R6 ;  /* 0x000000ffff033224 */ /* 0x000fe200078e0006 */
[----:B------:R-:W-:Y:S01]  /*1fb0*/  SHF.L.W.U32.HI R10, R16, R11, R10 ;  /* 0x0000000b100a7219 */ /* 0x000fe20000010e0a */
[----:B------:R-:W-:Y:S01]  /*1fc0*/  @P5 IMAD.MOV.U32 R3, RZ, RZ, R7 ;  /* 0x000000ffff035224 */ /* 0x000fe200078e0007 */
[----:B------:R-:W-:-:S09]  /*1fd0*/  @P4 MOV R3, R8 ;  /* 0x0000000800034202 */ /* 0x000fd20000000f00 */
[----:B------:R-:W-:-:S05]  /*1fe0*/  @P0 IMAD.MOV.U32 R3, RZ, RZ, R2 ;  /* 0x000000ffff030224 */ /* 0x000fca00078e0002 */
[----:B------:R-:W-:-:S07]  /*1ff0*/  SHF.L.W.U32.HI R16, R3, R11, R16 ;  /* 0x0000000b03107219 */ /* 0x000fce0000010e10 */
.L_x_25:
[----:B------:R-:W-:Y:S05]  /*2000*/  BSYNC.RECONVERGENT B1 ;  /* 0x0000000000017941 */ /* 0x000fea0003800200 */
.L_x_24:
        /* <DEDUP_REMOVED lines=18> */
.L_x_22:
[----:B------:R-:W-:Y:S05]  /*2130*/  BSYNC.RECONVERGENT B0 ;  /* 0x0000000000007941 */ /* 0x000fea0003800200 */
.L_x_21:
[----:B------:R-:W-:Y:S01]  /*2140*/  FMUL R2, R16, R16 ;  /* 0x0000001010027220 */ /* 0x000fe20000400000 */
[C---:B------:R-:W-:Y:S02]  /*2150*/  LOP3.LUT R0, R20.reuse, 0x1, RZ, 0xc0, !PT ;  /* 0x0000000114007812 */ /* 0x040fe400078ec0ff */
[----:B------:R-:W-:Y:S01]  /*2160*/  LOP3.LUT P1, RZ, R20, 0x2, RZ, 0xc0, !PT ;  /* 0x0000000214ff7812 */ /* 0x000fe2000782c0ff */
[----:B------:R-:W-:Y:S01]  /*2170*/  FFMA R9, R2, R9, -0.0013887860113754868507 ;  /* 0xbab607ed02097423 */ /* 0x000fe20000000009 */
[----:B------:R-:W-:-:S04]  /*2180*/  ISETP.NE.U32.AND P0, PT, R0, 0x1, PT ;  /* 0x000000010000780c */ /* 0x000fc80003f05070 */
[----:B------:R-:W-:Y:S02]  /*2190*/  FSEL R3, R12, 0.0083327032625675201416, !P0 ;  /* 0x3c0885e40c037808 */ /* 0x000fe40004000000 */
[----:B------:R-:W-:Y:S02]  /*21a0*/  FSEL R9, R9, -0.00019574658654164522886, !P0 ;  /* 0xb94d415309097808 */ /* 0x000fe40004000000 */
[----:B------:R-:W-:Y:S02]  /*21b0*/  FSEL R0, R16, 1, P0 ;  /* 0x3f80000010007808 */ /* 0x000fe40000000000 */
[----:B------:R-:W-:Y:S01]  /*21c0*/  FSEL R4, -R13, -0.16666662693023681641, !P0 ;  /* 0xbe2aaaa80d047808 */ /* 0x000fe20004000100 */
[C---:B------:R-:W-:Y:S02]  /*21d0*/  FFMA R9, R2.reuse, R9, R3 ;  /* 0x0000000902097223 */ /* 0x040fe40000000003 */
[C---:B------:R-:W-:Y:S02]  /*21e0*/  FFMA R3, R2.reuse, R0, RZ ;  /* 0x0000000002037223 */ /* 0x040fe400000000ff */
[----:B------:R-:W-:-:S04]  /*21f0*/  FFMA R4, R2, R9, R4 ;  /* 0x0000000902047223 */ /* 0x000fc80000000004 */
[----:B------:R-:W-:-:S04]  /*2200*/  FFMA R3, R3, R4, R0 ;  /* 0x0000000403037223 */ /* 0x000fc80000000000 */
[----:B------:R-:W-:-:S05]  /*2210*/  @P1 FADD R3, RZ, -R3 ;  /* 0x80000003ff031221 */ /* 0x000fca0000000000 */
[----:B------:R-:W-:Y:S01]  /*2220*/  STG.E desc[UR6][R14.64+0x4], R3 ;  /* 0x000004030e007986 */ /* 0x000fe2000c101906 */
[----:B------:R-:W-:Y:S05]  /*2230*/  EXIT ;  /* 0x000000000000794d */ /* 0x000fea0003800000 */
.L_x_26:
        /* <DEDUP_REMOVED lines=12> */
.L_x_53:


//--------------------- .text._Z7setpartP6float2S0_S0_PfS1_iiiiiii --------------------------
	.section	.text._Z7setpartP6float2S0_S0_PfS1_iiiiiii,"ax",@progbits
	.align	128
        .global         _Z7setpartP6float2S0_S0_PfS1_iiiiiii
        .type           _Z7setpartP6float2S0_S0_PfS1_iiiiiii,@function
        .size           _Z7setpartP6float2S0_S0_PfS1_iiiiiii,(.L_x_54 - _Z7setpartP6float2S0_S0_PfS1_iiiiiii)
        .other          _Z7setpartP6float2S0_S0_PfS1_iiiiiii,@"STO_CUDA_ENTRY STV_DEFAULT"
_Z7setpartP6float2S0_S0_PfS1_iiiiiii:
.text._Z7setpartP6float2S0_S0_PfS1_iiiiiii:
[----:B------:R-:W-:Y:S01]  /*0000*/  LDC R1, c[0x0][0x37c] ;  /* 0x0000df00ff017b82 */ /* 0x000fe20000000800 */
[----:B------:R-:W0:Y:S07]  /*0010*/  S2R R5, SR_CTAID.Y ;  /* 0x0000000000057919 */ /* 0x000e2e0000002600 */
[----:B------:R-:W1:Y:S01]  /*0020*/  LDC R3, c[0x0][0x3b8] ;  /* 0x0000ee00ff037b82 */ /* 0x000e620000000800 */
[----:B------:R-:W2:Y:S01]  /*0030*/  LDCU UR4, c[0x0][0x360] ;  /* 0x00006c00ff0477ac */ /* 0x000ea20008000800 */
[----:B------:R-:W0:Y:S01]  /*0040*/  S2R R0, SR_TID.Y ;  /* 0x0000000000007919 */ /* 0x000e220000002200 */
[----:B------:R-:W0:Y:S01]  /*0050*/  LDCU UR5, c[0x0][0x364] ;  /* 0x00006c80ff0577ac */ /* 0x000e220008000800 */
[----:B------:R-:W2:Y:S01]  /*0060*/  S2R R2, SR_CTAID.X ;  /* 0x0000000000027919 */ /* 0x000ea20000002500 */
[----:B------:R-:W3:Y:S01]  /*0070*/  LDCU UR7, c[0x0][0x3b4] ;  /* 0x00007680ff0777ac */ /* 0x000ee20008000800 */
[----:B------:R-:W2:Y:S01]  /*0080*/  S2R R7, SR_TID.X ;  /* 0x0000000000077919 */ /* 0x000ea20000002100 */
[----:B------:R-:W4:Y:S01]  /*0090*/  LDCU UR6, c[0x0][0x368] ;  /* 0x00006d00ff0677ac */ /* 0x000f220008000800 */
[----:B------:R-:W4:Y:S01]  /*00a0*/  S2R R4, SR_CTAID.Z ;  /* 0x0000000000047919 */ /* 0x000f220000002700 */
[----:B------:R-:W5:Y:S01]  /*00b0*/  LDCU UR8, c[0x0][0x3a8] ;  /* 0x00007500ff0877ac */ /* 0x000f620008000800 */
[----:B------:R-:W4:Y:S01]  /*00c0*/  S2R R9, SR_TID.Z ;  /* 0x0000000000097919 */ /* 0x000f220000002300 */
[----:B0-----:R-:W-:-:S05]  /*00d0*/  IMAD R5, R5, UR5, R0 ;  /* 0x0000000505057c24 */ /* 0x001fca000f8e0200 */
[----:B---3--:R-:W-:Y:S01]  /*00e0*/  ISETP.GE.AND P0, PT, R5, UR7, PT ;  /* 0x0000000705007c0c */ /* 0x008fe2000bf06270 */
[----:B--2---:R-:W-:Y:S02]  /*00f0*/  IMAD R2, R2, UR4, R7 ;  /* 0x0000000402027c24 */ /* 0x004fe4000f8e0207 */
[----:B-1----:R-:W-:-:S05]  /*0100*/  IMAD R7, R3, R3, RZ ;  /* 0x0000000303077224 */ /* 0x002fca00078e02ff */
[----:B------:R-:W-:Y:S01]  /*0110*/  ISETP.GE.OR P0, PT, R2, R7, P0 ;  /* 0x000000070200720c */ /* 0x000fe20000706670 */
[----:B----4-:R-:W-:-:S05]  /*0120*/  IMAD R0, R4, UR6, R9 ;  /* 0x0000000604007c24 */ /* 0x010fca000f8e0209 */
[----:B-----5:R-:W-:-:S13]  /*0130*/  ISETP.GE.OR P0, PT, R0, UR8, P0 ;  /* 0x0000000800007c0c */ /* 0x020fda0008706670 */
[----:B------:R-:W-:Y:S05]  /*0140*/  @P0 EXIT ;  /* 0x000000000000094d */ /* 0x000fea0003800000 */
[----:B------:R-:W0:Y:S01]  /*0150*/  LDC.64 R6, c[0x0][0x398] ;  /* 0x0000e600ff067b82 */ /* 0x000e220000000a00 */
[----:B------:R-:W1:Y:S01]  /*0160*/  LDCU.64 UR4, c[0x0][0x358] ;  /* 0x00006b00ff0477ac */ /* 0x000e620008000a00 */
[----:B------:R-:W-:-:S06]  /*0170*/  IMAD R4, R0, UR7, R5 ;  /* 0x0000000700047c24 */ /* 0x000fcc000f8e0205 */
[----:B------:R-:W2:Y:S01]  /*0180*/  LDC.64 R10, c[0x0][0x3a0] ;  /* 0x0000e800ff0a7b82 */ /* 0x000ea20000000a00 */
[----:B0-----:R-:W-:-:S06]  /*0190*/  IMAD.WIDE.U32 R6, R4, 0x4, R6 ;  /* 0x0000000404067825 */ /* 0x001fcc00078e0006 */
[----:B-1----:R-:W3:Y:S01]  /*01a0*/  LDG.E R6, desc[UR4][R6.64] ;  /* 0x0000000406067981 */ /* 0x002ee2000c1e1900 */
[----:B--2---:R-:W-:-:S06]  /*01b0*/  IMAD.WIDE.U32 R10, R4, 0x4, R10 ;  /* 0x00000004040a7825 */ /* 0x004fcc00078e000a */
[----:B------:R-:W2:Y:S01]  /*01c0*/  LDG.E R10, desc[UR4][R10.64] ;  /* 0x000000040a0a7981 */ /* 0x000ea2000c1e1900 */
[----:B------:R-:W-:-:S05]  /*01d0*/  IMAD.MOV.U32 R9, RZ, RZ, 0x3f000000 ;  /* 0x3f000000ff097424 */ /* 0x000fca00078e00ff */
[C---:B---3--:R-:W-:Y:S02]  /*01e0*/  LOP3.LUT R5, R9.reuse, 0x80000000, R6, 0xb8, !PT ;  /* 0x8000000009057812 */ /* 0x048fe400078eb806 */
[----:B--2---:R-:W-:-:S03]  /*01f0*/  LOP3.LUT R9, R9, 0x80000000, R10, 0xb8, !PT ;  /* 0x8000000009097812 */ /* 0x004fc600078eb80a */
[----:B------:R-:W-:Y:S02]  /*0200*/  FADD.RZ R5, R6, R5 ;  /* 0x0000000506057221 */ /* 0x000fe4000000c000 */
[----:B------:R-:W-:-:S04]  /*0210*/  FADD.RZ R8, R10, R9 ;  /* 0x000000090a087221 */ /* 0x000fc8000000c000 */
[----:B------:R-:W-:Y:S08]  /*0220*/  F2I.TRUNC.NTZ R5, R5 ;  /* 0x0000000500057305 */ /* 0x000ff0000020f100 */
[----:B------:R-:W0:Y:S02]  /*0230*/  F2I.TRUNC.NTZ R8, R8 ;  /* 0x0000000800087305 */ /* 0x000e24000020f100 */
[----:B0-----:R-:W-:-:S04]  /*0240*/  LOP3.LUT R9, R5, R8, RZ, 0xfc, !PT ;  /* 0x0000000805097212 */ /* 0x001fc800078efcff */
[----:B------:R-:W-:-:S13]  /*0250*/  ISETP.GE.AND P0, PT, R9, RZ, PT ;  /* 0x000000ff0900720c */ /* 0x000fda0003f06270 */
[----:B------:R-:W-:Y:S05]  /*0260*/  @!P0 EXIT ;  /* 0x000000000000894d */ /* 0x000fea0003800000 */
[----:B------:R-:W-:Y:S01]  /*0270*/  IABS R10, R3 ;  /* 0x00000003000a7213 */ /* 0x000fe20000000000 */
[----:B------:R-:W0:Y:S01]  /*0280*/  LDCU UR6, c[0x0][0x3c0] ;  /* 0x00007800ff0677ac */ /* 0x000e220008000800 */
[----:B------:R-:W-:Y:S02]  /*0290*/  IABS R12, R2 ;  /* 0x00000002000c7213 */ /* 0x000fe40000000000 */
[----:B------:R-:W1:Y:S01]  /*02a0*/  I2F.RP R9, R10 ;  /* 0x0000000a00097306 */ /* 0x000e620000209400 */
[----:B------:R-:W2:Y:S07]  /*02b0*/  LDCU UR7, c[0x0][0x3bc] ;  /* 0x00007780ff0777ac */ /* 0x000eae0008000800 */
[----:B-1----:R-:W1:Y:S02]  /*02c0*/  MUFU.RCP R9, R9 ;  /* 0x0000000900097308 */ /* 0x002e640000001000 */
[----:B-1----:R-:W-:-:S06]  /*02d0*/  VIADD R6, R9, 0xffffffe ;  /* 0x0ffffffe09067836 */ /* 0x002fcc0000000000 */
[----:B------:R1:W3:Y:S02]  /*02e0*/  F2I.FTZ.U32.TRUNC.NTZ R7, R6 ;  /* 0x0000000600077305 */ /* 0x0002e4000021f000 */
[----:B-1----:R-:W-:Y:S01]  /*02f0*/  IMAD.MOV.U32 R6, RZ, RZ, RZ ;  /* 0x000000ffff067224 */ /* 0x002fe200078e00ff */
[----:B---3--:R-:W-:-:S05]  /*0300*/  IADD3 R11, PT, PT, RZ, -R7, RZ ;  /* 0x80000007ff0b7210 */ /* 0x008fca0007ffe0ff */
[----:B------:R-:W-:-:S04]  /*0310*/  IMAD R11, R11, R10, RZ ;  /* 0x0000000a0b0b7224 */ /* 0x000fc800078e02ff */
[----:B------:R-:W-:Y:S01]  /*0320*/  IMAD.HI.U32 R7, R7, R11, R6 ;  /* 0x0000000b07077227 */ /* 0x000fe200078e0006 */
[----:B------:R-:W-:Y:S02]  /*0330*/  MOV R11, R12 ;  /* 0x0000000c000b7202 */ /* 0x000fe40000000f00 */
[----:B------:R-:W-:-:S03]  /*0340*/  LOP3.LUT R6, R2, R3, RZ, 0x3c, !PT ;  /* 0x0000000302067212 */ /* 0x000fc600078e3cff */
[----:B------:R-:W-:Y:S01]  /*0350*/  IMAD.HI.U32 R7, R7, R11, RZ ;  /* 0x0000000b07077227 */ /* 0x000fe200078e00ff */
[----:B------:R-:W-:-:S03]  /*0360*/  ISETP.GE.AND P1, PT, R6, RZ, PT ;  /* 0x000000ff0600720c */ /* 0x000fc60003f26270 */
[----:B------:R-:W-:-:S04]  /*0370*/  IMAD.MOV R9, RZ, RZ, -R7 ;  /* 0x000000ffff097224 */ /* 0x000fc800078e0a07 */
[----:B------:R-:W-:Y:S01]  /*0380*/  IMAD R9, R10, R9, R11 ;  /* 0x000000090a097224 */ /* 0x000fe200078e020b */
[----:B--2---:R-:W-:-:S04]  /*0390*/  IADD3 R11, PT, PT, -R3, UR7, RZ ;  /* 0x00000007030b7c10 */ /* 0x004fc8000fffe1ff */
[----:B------:R-:W-:Y:S02]  /*03a0*/  ISETP.GT.U32.AND P2, PT, R10, R9, PT ;  /* 0x000000090a00720c */ /* 0x000fe40003f44070 */
[----:B------:R-:W-:-:S11]  /*03b0*/  LEA.HI R11, R11, R11, RZ, 0x1 ;  /* 0x0000000b0b0b7211 */ /* 0x000fd600078f08ff */
[-C--:B------:R-:W-:Y:S01]  /*03c0*/  @!P2 IADD3 R9, PT, PT, R9, -R10.reuse, RZ ;  /* 0x8000000a0909a210 */ /* 0x080fe20007ffe0ff */
[----:B------:R-:W-:Y:S01]  /*03d0*/  @!P2 VIADD R7, R7, 0x1 ;  /* 0x000000010707a836 */ /* 0x000fe20000000000 */
[----:B------:R-:W-:Y:S02]  /*03e0*/  ISETP.NE.AND P2, PT, R3, RZ, PT ;  /* 0x000000ff0300720c */ /* 0x000fe40003f45270 */
[----:B------:R-:W-:Y:S02]  /*03f0*/  ISETP.GE.U32.AND P0, PT, R9, R10, PT ;  /* 0x0000000a0900720c */ /* 0x000fe40003f06070 */
[----:B0-----:R-:W-:-:S04]  /*0400*/  IADD3 R10, PT, PT, -R3, UR6, RZ ;  /* 0x00000006030a7c10 */ /* 0x001fc8000fffe1ff */
[----:B------:R-:W-:-:S07]  /*0410*/  LEA.HI R12, R10, R10, RZ, 0x1 ;  /* 0x0000000a0a0c7211 */ /* 0x000fce00078f08ff */
[----:B------:R-:W-:-:S05]  /*0420*/  @P0 IADD3 R7, PT, PT, R7, 0x1, RZ ;  /* 0x0000000107070810 */ /* 0x000fca0007ffe0ff */
[----:B------:R-:W-:Y:S02]  /*0430*/  IMAD.MOV.U32 R9, RZ, RZ, R7 ;  /* 0x000000ffff097224 */ /* 0x000fe400078e0007 */
[----:B------:R-:W0:Y:S03]  /*0440*/  LDC.64 R6, c[0x0][0x388] ;  /* 0x0000e200ff067b82 */ /* 0x000e260000000a00 */
[----:B------:R-:W-:Y:S02]  /*0450*/  @!P1 IADD3 R9, PT, PT, -R9, RZ, RZ ;  /* 0x000000ff09099210 */ /* 0x000fe40007ffe1ff */
[----:B------:R-:W-:-:S05]  /*0460*/  @!P2 LOP3.LUT R9, RZ, R3, RZ, 0x33, !PT ;  /* 0x00000003ff09a212 */ /* 0x000fca00078e33ff */
[----:B------:R-:W-:-:S04]  /*0470*/  IMAD.MOV R13, RZ, RZ, -R9 ;  /* 0x000000ffff0d7224 */ /* 0x000fc800078e0a09 */
[----:B------:R-:W-:Y:S01]  /*0480*/  IMAD R10, R3, R13, R2 ;  /* 0x0000000d030a7224 */ /* 0x000fe200078e0202 */
[----:B------:R-:W-:-:S04]  /*0490*/  LEA.HI.SX32 R3, R12, R9, 0x1f ;  /* 0x000000090c037211 */ /* 0x000fc800078ffaff */
[-C--:B------:R-:W-:Y:S01]  /*04a0*/  LEA.HI.SX32 R2, R11, R10.reuse, 0x1f ;  /* 0x0000000a0b027211 */ /* 0x080fe200078ffaff */
[----:B------:R-:W-:Y:S01]  /*04b0*/  IMAD R3, R4, UR6, R3 ;  /* 0x0000000604037c24 */ /* 0x000fe2000f8e0203 */
[----:B------:R-:W1:Y:S03]  /*04c0*/  LDCU UR6, c[0x0][0x3ac] ;  /* 0x00007580ff0677ac */ /* 0x000e660008000800 */
[----:B------:R-:W-:Y:S01]  /*04d0*/  IMAD R3, R3, UR7, R2 ;  /* 0x0000000703037c24 */ /* 0x000fe2000f8e0202 */
[----:B------:R-:W2:Y:S03]  /*04e0*/  LDCU UR7, c[0x0][0x3b0] ;  /* 0x00007600ff0777ac */ /* 0x000ea60008000800 */
[----:B0-----:R-:W-:Y:S02]  /*04f0*/  IMAD.WIDE R6, R3, 0x8, R6 ;  /* 0x0000000803067825 */ /* 0x001fe400078e0206 */
[----:B------:R-:W0:Y:S04]  /*0500*/  LDC.64 R2, c[0x0][0x380] ;  /* 0x0000e000ff027b82 */ /* 0x000e280000000a00 */
[----:B------:R-:W3:Y:S01]  /*0510*/  LDG.E.64 R6, desc[UR4][R6.64] ;  /* 0x0000000406067981 */ /* 0x000ee2000c1e1b00 */
[----:B------:R-:W-:Y:S01]  /*0520*/  IADD3 R10, PT, PT, R5, R10, RZ ;  /* 0x0000000a050a7210 */ /* 0x000fe20007ffe0ff */
[----:B-1----:R-:W-:-:S05]  /*0530*/  IMAD R9, R0, UR6, R9 ;  /* 0x0000000600097c24 */ /* 0x002fca000f8e0209 */
[----:B------:R-:W-:-:S05]  /*0540*/  IADD3 R9, PT, PT, R8, R9, RZ ;  /* 0x0000000908097210 */ /* 0x000fca0007ffe0ff */
[----:B--2---:R-:W-:-:S04]  /*0550*/  IMAD R9, R9, UR7, R10 ;  /* 0x0000000709097c24 */ /* 0x004fc8000f8e020a */
[----:B0-----:R-:W-:-:S05]  /*0560*/  IMAD.WIDE R2, R9, 0x8, R2 ;  /* 0x0000000809027825 */ /* 0x001fca00078e0202 */
[----:B---3--:R-:W-:Y:S04]  /*0570*/  REDG.E.ADD.F32.FTZ.RN.STRONG.GPU desc[UR4][R2.64], R6 ;  /* 0x00000006020079a6 */ /* 0x008fe8000c12f304 */
[----:B------:R-:W-:Y:S01]  /*0580*/  REDG.E.ADD.F32.FTZ.RN.STRONG.GPU desc[UR4][R2.64+0x4], R7 ;  /* 0x00000407020079a6 */ /* 0x000fe2000c12f304 */
[----:B------:R-:W-:Y:S05]  /*0590*/  EXIT ;  /* 0x000000000000794d */ /* 0x000fea0003800000 */
.L_x_27:
        /* <DEDUP_REMOVED lines=14> */
.L_x_54:


//--------------------- .text._Z9mulaprobeP6float2S0_S0_PfS1_iiiiiii --------------------------
	.section	.text._Z9mulaprobeP6float2S0_S0_PfS1_iiiiiii,"ax",@progbits
	.align	128
        .global         _Z9mulaprobeP6float2S0_S0_PfS1_iiiiiii
        .type           _Z9mulaprobeP6float2S0_S0_PfS1_iiiiiii,@function
        .size           _Z9mulaprobeP6float2S0_S0_PfS1_iiiiiii,(.L_x_49 - _Z9mulaprobeP6float2S0_S0_PfS1_iiiiiii)
        .other          _Z9mulaprobeP6float2S0_S0_PfS1_iiiiiii,@"STO_CUDA_ENTRY STV_DEFAULT"
_Z9mulaprobeP6float2S0_S0_PfS1_iiiiiii:
.text._Z9mulaprobeP6float2S0_S0_PfS1_iiiiiii:
        /* <DEDUP_REMOVED lines=30> */
[----:B---3--:R-:W-:-:S05]  /*01e0*/  LOP3.LUT R11, R13, 0x80000000, R6, 0xb8, !PT ;  /* 0x800000000d0b7812 */ /* 0x008fca00078eb806 */
[----:B------:R-:W-:Y:S01]  /*01f0*/  FADD.RZ R11, R6, R11 ;  /* 0x0000000b060b7221 */ /* 0x000fe2000000c000 */
[----:B--2---:R-:W-:-:S05]  /*0200*/  LOP3.LUT R13, R13, 0x80000000, R8, 0xb8, !PT ;  /* 0x800000000d0d7812 */ /* 0x004fca00078eb808 */
[----:B------:R-:W-:Y:S01]  /*0210*/  FADD.RZ R13, R8, R13 ;  /* 0x0000000d080d7221 */ /* 0x000fe2000000c000 */
[----:B------:R-:W-:Y:S08]  /*0220*/  F2I.TRUNC.NTZ R11, R11 ;  /* 0x0000000b000b7305 */ /* 0x000ff0000020f100 */
[----:B------:R-:W0:Y:S02]  /*0230*/  F2I.TRUNC.NTZ R4, R13 ;  /* 0x0000000d00047305 */ /* 0x000e24000020f100 */
[----:B0-----:R-:W-:-:S04]  /*0240*/  LOP3.LUT R4, R11, R4, RZ, 0xfc, !PT ;  /* 0x000000040b047212 */ /* 0x001fc800078efcff */
[----:B------:R-:W-:-:S13]  /*0250*/  ISETP.GE.AND P0, PT, R4, RZ, PT ;  /* 0x000000ff0400720c */ /* 0x000fda0003f06270 */
[----:B------:R-:W-:Y:S05]  /*0260*/  @!P0 EXIT ;  /* 0x000000000000894d */ /* 0x000fea0003800000 */
[----:B------:R-:W-:Y:S01]  /*0270*/  IABS R9, R0 ;  /* 0x0000000000097213 */ /* 0x000fe20000000000 */
[----:B------:R-:W0:Y:S03]  /*0280*/  LDCU UR4, c[0x0][0x3c0] ;  /* 0x00007800ff0477ac */ /* 0x000e260008000800 */
[----:B------:R-:W1:Y:S01]  /*0290*/  I2F.RP R4, R9 ;  /* 0x0000000900047306 */ /* 0x000e620000209400 */
[----:B------:R-:W2:Y:S07]  /*02a0*/  LDCU UR5, c[0x0][0x3bc] ;  /* 0x00007780ff0577ac */ /* 0x000eae0008000800 */
[----:B-1----:R-:W1:Y:S01]  /*02b0*/  MUFU.RCP R4, R4 ;  /* 0x0000000400047308 */ /* 0x002e620000001000 */
[----:B0-----:R-:W-:-:S02]  /*02c0*/  IADD3 R10, PT, PT, -R0, UR4, RZ ;  /* 0x00000004000a7c10 */ /* 0x001fc4000fffe1ff */
[----:B--2---:R-:W-:-:S04]  /*02d0*/  IADD3 R12, PT, PT, -R0, UR5, RZ ;  /* 0x00000005000c7c10 */ /* 0x004fc8000fffe1ff */
[----:B------:R-:W-:Y:S01]  /*02e0*/  LEA.HI R12, R12, R12, RZ, 0x1 ;  /* 0x0000000c0c0c7211 */ /* 0x000fe200078f08ff */
[----:B-1----:R-:W-:-:S04]  /*02f0*/  VIADD R6, R4, 0xffffffe ;  /* 0x0ffffffe04067836 */ /* 0x002fc80000000000 */
[----:B------:R0:W1:Y:S02]  /*0300*/  F2I.FTZ.U32.TRUNC.NTZ R7, R6 ;  /* 0x0000000600077305 */ /* 0x000064000021f000 */
[----:B0-----:R-:W-:Y:S01]  /*0310*/  IMAD.MOV.U32 R6, RZ, RZ, RZ ;  /* 0x000000ffff067224 */ /* 0x001fe200078e00ff */
[----:B-1----:R-:W-:-:S05]  /*0320*/  IADD3 R8, PT, PT, RZ, -R7, RZ ;  /* 0x80000007ff087210 */ /* 0x002fca0007ffe0ff */
[----:B------:R-:W-:Y:S01]  /*0330*/  IMAD R11, R8, R9, RZ ;  /* 0x00000009080b7224 */ /* 0x000fe200078e02ff */
[----:B------:R-:W-:-:S03]  /*0340*/  IABS R8, R3 ;  /* 0x0000000300087213 */ /* 0x000fc60000000000 */
[----:B------:R-:W-:Y:S01]  /*0350*/  IMAD.HI.U32 R7, R7, R11, R6 ;  /* 0x0000000b07077227 */ /* 0x000fe200078e0006 */
[----:B------:R-:W-:-:S05]  /*0360*/  LEA.HI R11, R10, R10, RZ, 0x1 ;  /* 0x0000000a0a0b7211 */ /* 0x000fca00078f08ff */
[----:B------:R-:W-:-:S05]  /*0370*/  IMAD.HI.U32 R7, R7, R8, RZ ;  /* 0x0000000807077227 */ /* 0x000fca00078e00ff */
[----:B------:R-:W-:-:S05]  /*0380*/  IADD3 R4, PT, PT, -R7, RZ, RZ ;  /* 0x000000ff07047210 */ /* 0x000fca0007ffe1ff */
[----:B------:R-:W-:-:S05]  /*0390*/  IMAD R4, R9, R4, R8 ;  /* 0x0000000409047224 */ /* 0x000fca00078e0208 */
[----:B------:R-:W-:-:S13]  /*03a0*/  ISETP.GT.U32.AND P2, PT, R9, R4, PT ;  /* 0x000000040900720c */ /* 0x000fda0003f44070 */
[----:B------:R-:W-:Y:S01]  /*03b0*/  @!P2 IMAD.IADD R4, R4, 0x1, -R9 ;  /* 0x000000010404a824 */ /* 0x000fe200078e0a09 */
[----:B------:R-:W-:Y:S02]  /*03c0*/  @!P2 IADD3 R7, PT, PT, R7, 0x1, RZ ;  /* 0x000000010707a810 */ /* 0x000fe40007ffe0ff */
[----:B------:R-:W-:Y:S02]  /*03d0*/  ISETP.NE.AND P2, PT, R0, RZ, PT ;  /* 0x000000ff0000720c */ /* 0x000fe40003f45270 */
[----:B------:R-:W-:Y:S02]  /*03e0*/  ISETP.GE.U32.AND P0, PT, R4, R9, PT ;  /* 0x000000090400720c */ /* 0x000fe40003f06070 */
[----:B------:R-:W-:Y:S01]  /*03f0*/  LOP3.LUT R4, R3, R0, RZ, 0x3c, !PT ;  /* 0x0000000003047212 */ /* 0x000fe200078e3cff */
[----:B------:R-:W0:Y:S03]  /*0400*/  LDC.64 R8, c[0x0][0x390] ;  /* 0x0000e400ff087b82 */ /* 0x000e260000000a00 */
[----:B------:R-:W-:-:S07]  /*0410*/  ISETP.GE.AND P1, PT, R4, RZ, PT ;  /* 0x000000ff0400720c */ /* 0x000fce0003f26270 */
[----:B------:R-:W-:-:S05]  /*0420*/  @P0 VIADD R7, R7, 0x1 ;  /* 0x0000000107070836 */ /* 0x000fca0000000000 */
[----:B------:R-:W-:Y:S02]  /*0430*/  MOV R4, R7 ;  /* 0x0000000700047202 */ /* 0x000fe40000000f00 */
[----:B------:R-:W1:Y:S03]  /*0440*/  LDC.64 R6, c[0x0][0x388] ;  /* 0x0000e200ff067b82 */ /* 0x000e660000000a00 */
[----:B------:R-:W-:Y:S01]  /*0450*/  @!P1 IMAD.MOV R4, RZ, RZ, -R4 ;  /* 0x000000ffff049224 */ /* 0x000fe200078e0a04 */
[----:B------:R-:W-:-:S04]  /*0460*/  @!P2 LOP3.LUT R4, RZ, R0, RZ, 0x33, !PT ;  /* 0x00000000ff04a212 */ /* 0x000fc800078e33ff */
[----:B------:R-:W-:Y:S02]  /*0470*/  IADD3 R13, PT, PT, -R4, RZ, RZ ;  /* 0x000000ff040d7210 */ /* 0x000fe40007ffe1ff */
[----:B------:R-:W-:Y:S01]  /*0480*/  LEA.HI.SX32 R11, R11, R4, 0x1f ;  /* 0x000000040b0b7211 */ /* 0x000fe200078ffaff */
[----:B------:R-:W-:Y:S02]  /*0490*/  IMAD R4, R5, R0, R4 ;  /* 0x0000000005047224 */ /* 0x000fe400078e0204 */
[----:B------:R-:W-:Y:S02]  /*04a0*/  IMAD R3, R0, R13, R3 ;  /* 0x0000000d00037224 */ /* 0x000fe400078e0203 */
[----:B------:R-:W-:-:S03]  /*04b0*/  IMAD R11, R2, UR4, R11 ;  /* 0x00000004020b7c24 */ /* 0x000fc6000f8e020b */
[----:B------:R-:W-:Y:S01]  /*04c0*/  LEA.HI.SX32 R12, R12, R3, 0x1f ;  /* 0x000000030c0c7211 */ /* 0x000fe200078ffaff */
[----:B------:R-:W-:-:S04]  /*04d0*/  IMAD R3, R4, R0, R3 ;  /* 0x0000000004037224 */ /* 0x000fc800078e0203 */
[----:B------:R-:W-:Y:S02]  /*04e0*/  IMAD R11, R11, UR5, R12 ;  /* 0x000000050b0b7c24 */ /* 0x000fe4000f8e020c */
[----:B0-----:R-:W-:-:S04]  /*04f0*/  IMAD.WIDE R2, R3, 0x8, R8 ;  /* 0x0000000803027825 */ /* 0x001fc800078e0208 */
[----:B-1----:R-:W-:Y:S02]  /*0500*/  IMAD.WIDE R6, R11, 0x8, R6 ;  /* 0x000000080b067825 */ /* 0x002fe400078e0206 */
[----:B------:R-:W5:Y:S04]  /*0510*/  LDG.E.64 R2, desc[UR6][R2.64] ;  /* 0x0000000602027981 */ /* 0x000f68000c1e1b00 */
[----:B------:R0:W5:Y:S01]  /*0520*/  LDG.E.64 R4, desc[UR6][R6.64] ;  /* 0x0000000606047981 */ /* 0x000162000c1e1b00 */
[----:B------:R-:W-:-:S06]  /*0530*/  UIMAD UR4, UR4, UR5, URZ ;  /* 0x00000005040472a4 */ /* 0x000fcc000f8e02ff */
[----:B------:R-:W-:-:S04]  /*0540*/  I2FP.F32.S32 R0, UR4 ;  /* 0x0000000400007c45 */ /* 0x000fc80008201400 */
[----:B------:R0:W1:Y:S01]  /*0550*/  MUFU.RSQ R9, R0 ;  /* 0x0000000000097308 */ /* 0x0000620000001400 */
[----:B------:R-:W-:-:S05]  /*0560*/  VIADD R8, R0, 0xf3000000 ;  /* 0xf300000000087836 */ /* 0x000fca0000000000 */
[----:B------:R-:W-:-:S13]  /*0570*/  ISETP.GT.U32.AND P0, PT, R8, 0x727fffff, PT ;  /* 0x727fffff0800780c */ /* 0x000fda0003f04070 */
[----:B01----:R-:W-:Y:S05]  /*0580*/  @!P0 BRA `(.L_x_28) ;  /* 0x00000000000c8947 */ /* 0x003fea0003800000 */
[----:B------:R-:W-:-:S07]  /*0590*/  MOV R10, 0x5b0 ;  /* 0x000005b0000a7802 */ /* 0x000fce0000000f00 */
[----:B-----5:R-:W-:Y:S05]  /*05a0*/  CALL.REL.NOINC `($__internal_2_$__cuda_sm20_sqrt_rn_f32_slowpath) ;  /* 0x0000000400347944 */ /* 0x020fea0003c00000 */
[----:B------:R-:W-:Y:S05]  /*05b0*/  BRA `(.L_x_29) ;  /* 0x0000000000107947 */ /* 0x000fea0003800000 */
.L_x_28:
[----:B------:R-:W-:Y:S01]  /*05c0*/  FMUL.FTZ R11, R0, R9 ;  /* 0x00000009000b7220 */ /* 0x000fe20000410000 */
[----:B------:R-:W-:-:S03]  /*05d0*/  FMUL.FTZ R9, R9, 0.5 ;  /* 0x3f00000009097820 */ /* 0x000fc60000410000 */
[----:B------:R-:W-:-:S04]  /*05e0*/  FFMA R0, -R11, R11, R0 ;  /* 0x0000000b0b007223 */ /* 0x000fc80000000100 */
[----:B------:R-:W-:-:S07]  /*05f0*/  FFMA R0, R0, R9, R11 ;  /* 0x0000000900007223 */ /* 0x000fce000000000b */
.L_x_29:
[----:B------:R-:W-:-:S04]  /*0600*/  IADD3 R8, PT, PT, R0, 0x1800000, RZ ;  /* 0x0180000000087810 */ /* 0x000fc80007ffe0ff */
[----:B------:R-:W-:-:S04]  /*0610*/  LOP3.LUT R8, R8, 0x7f800000, RZ, 0xc0, !PT ;  /* 0x7f80000008087812 */ /* 0x000fc800078ec0ff */
[----:B------:R-:W-:-:S13]  /*0620*/  ISETP.GT.U32.AND P0, PT, R8, 0x1ffffff, PT ;  /* 0x01ffffff0800780c */ /* 0x000fda0003f04070 */
[----:B------:R-:W-:Y:S05]  /*0630*/  @P0 BRA `(.L_x_30) ;  /* 0x0000000000100947 */ /* 0x000fea0003800000 */
[----:B------:R-:W-:-:S07]  /*0640*/  MOV R8, 0x660 ;  /* 0x0000066000087802 */ /* 0x000fce0000000f00 */
[----:B-----5:R-:W-:Y:S05]  /*0650*/  CALL.REL.NOINC `($__internal_1_$__cuda_sm20_rcp_rn_f32_slowpath) ;  /* 0x0000000000387944 */ /* 0x020fea0003c00000 */
[----:B------:R-:W-:Y:S01]  /*0660*/  IMAD.MOV.U32 R8, RZ, RZ, R0 ;  /* 0x000000ffff087224 */ /* 0x000fe200078e0000 */
[----:B------:R-:W-:Y:S06]  /*0670*/  BRA `(.L_x_31) ;  /* 0x0000000000107947 */ /* 0x000fec0003800000 */
.L_x_30:
[----:B------:R-:W0:Y:S02]  /*0680*/  MUFU.RCP R9, R0 ;  /* 0x0000000000097308 */ /* 0x000e240000001000 */
[----:B0-----:R-:W-:-:S04]  /*0690*/  FFMA R8, R9, R0, -1 ;  /* 0xbf80000009087423 */ /* 0x001fc80000000000 */
[----:B------:R-:W-:-:S04]  /*06a0*/  FADD.FTZ R8, -R8, -RZ ;  /* 0x800000ff08087221 */ /* 0x000fc80000010100 */
[----:B------:R-:W-:-:S07]  /*06b0*/  FFMA R8, R9, R8, R9 ;  /* 0x0000000809087223 */ /* 0x000fce0000000009 */
.L_x_31:
[-C--:B-----5:R-:W-:Y:S01]  /*06c0*/  FMUL R3, R3, R8.reuse ;  /* 0x0000000803037220 */ /* 0x0a0fe20000400000 */
[----:B------:R-:W-:-:S03]  /*06d0*/  FMUL R2, R2, R8 ;  /* 0x0000000802027220 */ /* 0x000fc60000400000 */
[-C--:B------:R-:W-:Y:S01]  /*06e0*/  FMUL R9, R5, R3.reuse ;  /* 0x0000000305097220 */ /* 0x080fe20000400000 */
[----:B------:R-:W-:-:S03]  /*06f0*/  FMUL R0, R4, R3 ;  /* 0x0000000304007220 */ /* 0x000fc60000400000 */
[-C--:B------:R-:W-:Y:S01]  /*0700*/  FFMA R4, R4, R2.reuse, R9 ;  /* 0x0000000204047223 */ /* 0x080fe20000000009 */
[----:B------:R-:W-:-:S05]  /*0710*/  FFMA R5, R5, R2, -R0 ;  /* 0x0000000205057223 */ /* 0x000fca0000000800 */
[----:B------:R-:W-:Y:S01]  /*0720*/  STG.E.64 desc[UR6][R6.64], R4 ;  /* 0x0000000406007986 */ /* 0x000fe2000c101b06 */
[----:B------:R-:W-:Y:S05]  /*0730*/  EXIT ;  /* 0x000000000000794d */ /* 0x000fea0003800000 */
        .weak           $__internal_1_$__cuda_sm20_rcp_rn_f32_slowpath
        .type           $__internal_1_$__cuda_sm20_rcp_rn_f32_slowpath,@function
        .size           $__internal_1_$__cuda_sm20_rcp_rn_f32_slowpath,($__internal_2_$__cuda_sm20_sqrt_rn_f32_slowpath - $__internal_1_$__cuda_sm20_rcp_rn_f32_slowpath)
$__internal_1_$__cuda_sm20_rcp_rn_f32_slowpath:
[----:B------:R-:W-:-:S04]  /*0740*/  SHF.L.U32 R9, R0, 0x1, RZ ;  /* 0x0000000100097819 */ /* 0x000fc800000006ff */
[----:B------:R-:W-:-:S04]  /*0750*/  SHF.R.U32.HI R14, RZ, 0x18, R9 ;  /* 0x00000018ff0e7819 */ /* 0x000fc80000011609 */
[----:B------:R-:W-:-:S13]  /*0760*/  ISETP.NE.U32.AND P0, PT, R14, RZ, PT ;  /* 0x000000ff0e00720c */ /* 0x000fda0003f05070 */
[----:B------:R-:W-:Y:S05]  /*0770*/  @P0 BRA `(.L_x_32) ;  /* 0x00000000002c0947 */ /* 0x000fea0003800000 */
[----:B------:R-:W-:-:S05]  /*0780*/  IMAD.SHL.U32 R9, R0, 0x2, RZ ;  /* 0x0000000200097824 */ /* 0x000fca00078e00ff */
[----:B------:R-:W-:-:S13]  /*0790*/  ISETP.NE.AND P0, PT, R9, RZ, PT ;  /* 0x000000ff0900720c */ /* 0x000fda0003f05270 */
[----:B------:R2:W3:Y:S01]  /*07a0*/  @!P0 MUFU.RCP R9, R0 ;  /* 0x0000000000098308 */ /* 0x0004e20000001000 */
[----:B------:R-:W-:Y:S05]  /*07b0*/  @!P0 BRA `(.L_x_33) ;  /* 0x0000000000a48947 */ /* 0x000fea0003800000 */
[----:B------:R-:W-:-:S04]  /*07c0*/  FFMA R10, R0, 1.84467440737095516160e+19, RZ ;  /* 0x5f800000000a7823 */ /* 0x000fc800000000ff */
[----:B---3--:R-:W2:Y:S02]  /*07d0*/  MUFU.RCP R9, R10 ;  /* 0x0000000a00097308 */ /* 0x008ea40000001000 */
[----:B--2---:R-:W-:-:S04]  /*07e0*/  FFMA R0, R10, R9, -1 ;  /* 0xbf8000000a007423 */ /* 0x004fc80000000009 */
[----:B------:R-:W-:-:S04]  /*07f0*/  FADD.FTZ R0, -R0, -RZ ;  /* 0x800000ff00007221 */ /* 0x000fc80000010100 */
[----:B------:R-:W-:-:S04]  /*0800*/  FFMA R0, R9, R0, R9 ;  /* 0x0000000009007223 */ /* 0x000fc80000000009 */
[----:B------:R-:W-:Y:S01]  /*0810*/  FFMA R9, R0, 1.84467440737095516160e+19, RZ ;  /* 0x5f80000000097823 */ /* 0x000fe200000000ff */
[----:B------:R-:W-:Y:S06]  /*0820*/  BRA `(.L_x_33) ;  /* 0x0000000000887947 */ /* 0x000fec0003800000 */
.L_x_32:
[----:B------:R-:W-:-:S04]  /*0830*/  IADD3 R16, PT, PT, R14, -0xfd, RZ ;  /* 0xffffff030e107810 */ /* 0x000fc80007ffe0ff */
[----:B------:R-:W-:-:S13]  /*0840*/  ISETP.GT.U32.AND P0, PT, R16, 0x1, PT ;  /* 0x000000011000780c */ /* 0x000fda0003f04070 */
[----:B------:R-:W-:Y:S05]  /*0850*/  @P0 BRA `(.L_x_34) ;  /* 0x0000000000780947 */ /* 0x000fea0003800000 */
[----:B------:R-:W-:Y:S01]  /*0860*/  LOP3.LUT R9, R0, 0x7fffff, RZ, 0xc0, !PT ;  /* 0x007fffff00097812 */ /* 0x000fe200078ec0ff */
[----:B------:R-:W-:-:S03]  /*0870*/  IMAD.MOV.U32 R13, RZ, RZ, 0x3 ;  /* 0x00000003ff0d7424 */ /* 0x000fc600078e00ff */
[----:B------:R-:W-:Y:S02]  /*0880*/  LOP3.LUT R9, R9, 0x3f800000, RZ, 0xfc, !PT ;  /* 0x3f80000009097812 */ /* 0x000fe400078efcff */
[----:B------:R-:W-:Y:S02]  /*0890*/  SHF.L.U32 R13, R13, R16, RZ ;  /* 0x000000100d0d7219 */ /* 0x000fe400000006ff */
[----:B------:R-:W0:Y:S02]  /*08a0*/  MUFU.RCP R10, R9 ;  /* 0x00000009000a7308 */ /* 0x000e240000001000 */
        /* <DEDUP_REMOVED lines=9> */
[----:B------:R-:W-:-:S02]  /*0940*/  IADD3 R11, PT, PT, -R11, RZ, RZ ;  /* 0x000000ff0b0b7210 */ /* 0x000fc40007ffe1ff */
[-C--:B------:R-:W-:Y:S02]  /*0950*/  SHF.R.U32.HI R13, RZ, R16.reuse, R13 ;  /* 0x00000010ff0d7219 */ /* 0x080fe4000001160d */
[----:B------:R-:W-:Y:S02]  /*0960*/  LOP3.LUT P1, RZ, R11, R16, R10, 0xf8, !PT ;  /* 0x000000100bff7212 */ /* 0x000fe4000782f80a */
[C---:B------:R-:W-:Y:S02]  /*0970*/  LOP3.LUT P0, RZ, R13.reuse, 0x1, RZ, 0xc0, !PT ;  /* 0x000000010dff7812 */ /* 0x040fe4000780c0ff */
[----:B------:R-:W-:-:S04]  /*0980*/  LOP3.LUT P2, RZ, R13, 0x2, RZ, 0xc0, !PT ;  /* 0x000000020dff7812 */ /* 0x000fc8000784c0ff */
[----:B------:R-:W-:Y:S02]  /*0990*/  PLOP3.LUT P0, PT, P0, P1, P2, 0xe0, 0x0 ;  /* 0x000000000000781c */ /* 0x000fe40000703c20 */
[----:B------:R-:W-:Y:S02]  /*09a0*/  LOP3.LUT P1, RZ, R0, 0x7fffff, RZ, 0xc0, !PT ;  /* 0x007fffff00ff7812 */ /* 0x000fe4000782c0ff */
[----:B------:R-:W-:-:S05]  /*09b0*/  SEL R9, RZ, 0x1, !P0 ;  /* 0x00000001ff097807 */ /* 0x000fca0004000000 */
[----:B------:R-:W-:-:S05]  /*09c0*/  IMAD.MOV R9, RZ, RZ, -R9 ;  /* 0x000000ffff097224 */ /* 0x000fca00078e0a09 */
[----:B------:R-:W-:Y:S02]  /*09d0*/  ISETP.GE.AND P0, PT, R9, RZ, PT ;  /* 0x000000ff0900720c */ /* 0x000fe40003f06270 */
[----:B------:R-:W-:-:S04]  /*09e0*/  IADD3 R9, PT, PT, R14, -0xfc, RZ ;  /* 0xffffff040e097810 */ /* 0x000fc80007ffe0ff */
[----:B------:R-:W-:-:S07]  /*09f0*/  SHF.R.U32.HI R9, RZ, R9, R10 ;  /* 0x00000009ff097219 */ /* 0x000fce000001160a */
[----:B------:R-:W-:-:S05]  /*0a00*/  @!P0 VIADD R9, R9, 0x1 ;  /* 0x0000000109098836 */ /* 0x000fca0000000000 */
[----:B------:R-:W-:-:S04]  /*0a10*/  @!P1 SHF.L.U32 R9, R9, 0x1, RZ ;  /* 0x0000000109099819 */ /* 0x000fc800000006ff */
[----:B------:R-:W-:Y:S01]  /*0a20*/  LOP3.LUT R9, R9, 0x80000000, R0, 0xf8, !PT ;  /* 0x8000000009097812 */ /* 0x000fe200078ef800 */
[----:B------:R-:W-:Y:S06]  /*0a30*/  BRA `(.L_x_33) ;  /* 0x0000000000047947 */ /* 0x000fec0003800000 */
.L_x_34:
[----:B------:R0:W1:Y:S02]  /*0a40*/  MUFU.RCP R9, R0 ;  /* 0x0000000000097308 */ /* 0x0000640000001000 */
.L_x_33:
[----:B0123--:R-:W-:Y:S02]  /*0a50*/  IMAD.MOV.U32 R0, RZ, RZ, R9 ;  /* 0x000000ffff007224 */ /* 0x00ffe400078e0009 */
[----:B------:R-:W-:-:S04]  /*0a60*/  HFMA2 R9, -RZ, RZ, 0, 0 ;  /* 0x00000000ff097431 */ /* 0x000fc800000001ff */
[----:B------:R-:W-:Y:S05]  /*0a70*/  RET.REL.NODEC R8 `(_Z9mulaprobeP6float2S0_S0_PfS1_iiiiiii) ;  /* 0xfffffff408607950 */ /* 0x000fea0003c3ffff */
        .weak           $__internal_2_$__cuda_sm20_sqrt_rn_f32_slowpath
        .type           $__internal_2_$__cuda_sm20_sqrt_rn_f32_slowpath,@function
        .size           $__internal_2_$__cuda_sm20_sqrt_rn_f32_slowpath,(.L_x_49 - $__internal_2_$__cuda_sm20_sqrt_rn_f32_slowpath)
$__internal_2_$__cuda_sm20_sqrt_rn_f32_slowpath:
[----:B------:R-:W-:-:S13]  /*0a80*/  LOP3.LUT P0, RZ, R0, 0x7fffffff, RZ, 0xc0, !PT ;  /* 0x7fffffff00ff7812 */ /* 0x000fda000780c0ff */
[----:B------:R-:W-:Y:S01]  /*0a90*/  @!P0 IMAD.MOV.U32 R8, RZ, RZ, R0 ;  /* 0x000000ffff088224 */ /* 0x000fe200078e0000 */
[----:B------:R-:W-:Y:S06]  /*0aa0*/  @!P0 BRA `(.L_x_35) ;  /* 0x0000000000448947 */ /* 0x000fec0003800000 */
[----:B------:R-:W-:-:S13]  /*0ab0*/  FSETP.GEU.FTZ.AND P0, PT, R0, RZ, PT ;  /* 0x000000ff0000720b */ /* 0x000fda0003f1e000 */
[----:B------:R-:W-:Y:S01]  /*0ac0*/  @!P0 MOV R8, 0x7fffffff ;  /* 0x7fffffff00088802 */ /* 0x000fe20000000f00 */
[----:B------:R-:W-:Y:S06]  /*0ad0*/  @!P0 BRA `(.L_x_35) ;  /* 0x0000000000388947 */ /* 0x000fec0003800000 */
[----:B------:R-:W-:-:S13]  /*0ae0*/  FSETP.GTU.FTZ.AND P0, PT, |R0|, +INF , PT ;  /* 0x7f8000000000780b */ /* 0x000fda0003f1c200 */
[----:B------:R-:W-:Y:S01]  /*0af0*/  @P0 FADD.FTZ R8, R0, 1 ;  /* 0x3f80000000080421 */ /* 0x000fe20000010000 */
[----:B------:R-:W-:Y:S06]  /*0b00*/  @P0 BRA `(.L_x_35) ;  /* 0x00000000002c0947 */ /* 0x000fec0003800000 */
[----:B------:R-:W-:-:S13]  /*0b10*/  FSETP.NEU.FTZ.AND P0, PT, |R0|, +INF , PT ;  /* 0x7f8000000000780b */ /* 0x000fda0003f1d200 */
[----:B------:R-:W-:Y:S01]  /*0b20*/  @!P0 IMAD.MOV.U32 R8, RZ, RZ, R0 ;  /* 0x000000ffff088224 */ /* 0x000fe200078e0000 */
[----:B------:R-:W-:Y:S06]  /*0b30*/  @!P0 BRA `(.L_x_35) ;  /* 0x0000000000208947 */ /* 0x000fec0003800000 */
[----:B------:R-:W-:-:S04]  /*0b40*/  FFMA R0, R0, 1.84467440737095516160e+19, RZ ;  /* 0x5f80000000007823 */ /* 0x000fc800000000ff */
[----:B------:R-:W0:Y:S02]  /*0b50*/  MUFU.RSQ R9, R0 ;  /* 0x0000000000097308 */ /* 0x000e240000001400 */
[----:B0-----:R-:W-:Y:S01]  /*0b60*/  FMUL.FTZ R11, R0, R9 ;  /* 0x00000009000b7220 */ /* 0x001fe20000410000 */
[----:B------:R-:W-:-:S03]  /*0b70*/  FMUL.FTZ R9, R9, 0.5 ;  /* 0x3f00000009097820 */ /* 0x000fc60000410000 */
[----:B------:R-:W-:-:S04]  /*0b80*/  FADD.FTZ R8, -R11, -RZ ;  /* 0x800000ff0b087221 */ /* 0x000fc80000010100 */
[----:B------:R-:W-:-:S04]  /*0b90*/  FFMA R8, R11, R8, R0 ;  /* 0x000000080b087223 */ /* 0x000fc80000000000 */
[----:B------:R-:W-:-:S04]  /*0ba0*/  FFMA R8, R8, R9, R11 ;  /* 0x0000000908087223 */ /* 0x000fc8000000000b */
[----:B------:R-:W-:-:S07]  /*0bb0*/  FMUL.FTZ R8, R8, 2.3283064365386962891e-10 ;  /* 0x2f80000008087820 */ /* 0x000fce0000410000 */
.L_x_35:
[----:B------:R-:W-:Y:S01]  /*0bc0*/  HFMA2 R9, -RZ, RZ, 0, 0 ;  /* 0x00000000ff097431 */ /* 0x000fe200000001ff */
[----:B------:R-:W-:Y:S01]  /*0bd0*/  MOV R0, R8 ;  /* 0x0000000800007202 */ /* 0x000fe20000000f00 */
[----:B------:R-:W-:-:S04]  /*0be0*/  IMAD.MOV.U32 R8, RZ, RZ, R10 ;  /* 0x000000ffff087224 */ /* 0x000fc800078e000a */
[----:B------:R-:W-:Y:S05]  /*0bf0*/  RET.REL.NODEC R8 `(_Z9mulaprobeP6float2S0_S0_PfS1_iiiiiii) ;  /* 0xfffffff408007950 */ /* 0x000fea0003c3ffff */
.L_x_36:
        /* <DEDUP_REMOVED lines=16> */
.L_x_49:


//--------------------- .text._Z8mulprobeP6float2S0_S0_PfS1_iiiiiii --------------------------
	.section	.text._Z8mulprobeP6float2S0_S0_PfS1_iiiiiii,"ax",@progbits
	.align	128
        .global         _Z8mulprobeP6float2S0_S0_PfS1_iiiiiii
        .type           _Z8mulprobeP6float2S0_S0_PfS1_iiiiiii,@function
        .size           _Z8mulprobeP6float2S0_S0_PfS1_iiiiiii,(.L_x_51 - _Z8mulprobeP6float2S0_S0_PfS1_iiiiiii)
        .other          _Z8mulprobeP6float2S0_S0_PfS1_iiiiiii,@"STO_CUDA_ENTRY STV_DEFAULT"
_Z8mulprobeP6float2S0_S0_PfS1_iiiiiii:
.text._Z8mulprobeP6float2S0_S0_PfS1_iiiiiii:
        /* <DEDUP_REMOVED lines=21> */
[----:B------:R-:W-:Y:S01]  /*0150*/  IABS R5, R0 ;  /* 0x0000000000057213 */ /* 0x000fe20000000000 */
[----:B------:R-:W0:Y:S01]  /*0160*/  LDCU UR4, c[0x0][0x3c0] ;  /* 0x00007800ff0477ac */ /* 0x000e220008000800 */
[----:B------:R-:W-:Y:S02]  /*0170*/  IMAD R6, R7, UR8, R6 ;  /* 0x0000000807067c24 */ /* 0x000fe4000f8e0206 */
[----:B------:R-:W1:Y:S01]  /*0180*/  I2F.RP R4, R5 ;  /* 0x0000000500047306 */ /* 0x000e620000209400 */
[----:B------:R-:W2:Y:S01]  /*0190*/  LDCU UR5, c[0x0][0x3bc] ;  /* 0x00007780ff0577ac */ /* 0x000ea20008000800 */
[----:B------:R-:W3:Y:S06]  /*01a0*/  LDCU.64 UR6, c[0x0][0x358] ;  /* 0x00006b00ff0677ac */ /* 0x000eec0008000a00 */
[----:B-1----:R-:W1:Y:S01]  /*01b0*/  MUFU.RCP R4, R4 ;  /* 0x0000000400047308 */ /* 0x002e620000001000 */
[----:B0-----:R-:W-:-:S02]  /*01c0*/  IADD3 R10, PT, PT, -R0, UR4, RZ ;  /* 0x00000004000a7c10 */ /* 0x001fc4000fffe1ff */
[----:B--2---:R-:W-:-:S04]  /*01d0*/  IADD3 R12, PT, PT, -R0, UR5, RZ ;  /* 0x00000005000c7c10 */ /* 0x004fc8000fffe1ff */
[----:B------:R-:W-:Y:S01]  /*01e0*/  LEA.HI R12, R12, R12, RZ, 0x1 ;  /* 0x0000000c0c0c7211 */ /* 0x000fe200078f08ff */
[----:B-1----:R-:W-:-:S04]  /*01f0*/  VIADD R2, R4, 0xffffffe ;  /* 0x0ffffffe04027836 */ /* 0x002fc80000000000 */
[----:B------:R0:W1:Y:S02]  /*0200*/  F2I.FTZ.U32.TRUNC.NTZ R3, R2 ;  /* 0x0000000200037305 */ /* 0x000064000021f000 */
[----:B0-----:R-:W-:Y:S02]  /*0210*/  HFMA2 R2, -RZ, RZ, 0, 0 ;  /* 0x00000000ff027431 */ /* 0x001fe400000001ff */
[----:B-1----:R-:W-:-:S04]  /*0220*/  IMAD.MOV R8, RZ, RZ, -R3 ;  /* 0x000000ffff087224 */ /* 0x002fc800078e0a03 */
[----:B------:R-:W-:Y:S01]  /*0230*/  IMAD R11, R8, R5, RZ ;  /* 0x00000005080b7224 */ /* 0x000fe200078e02ff */
[----:B------:R-:W-:-:S03]  /*0240*/  IABS R8, R9 ;  /* 0x0000000900087213 */ /* 0x000fc60000000000 */
[----:B------:R-:W-:Y:S01]  /*0250*/  IMAD.HI.U32 R3, R3, R11, R2 ;  /* 0x0000000b03037227 */ /* 0x000fe200078e0002 */
[----:B------:R-:W-:Y:S02]  /*0260*/  LOP3.LUT R2, R9, R0, RZ, 0x3c, !PT ;  /* 0x0000000009027212 */ /* 0x000fe400078e3cff */
[----:B------:R-:W-:Y:S02]  /*0270*/  LEA.HI R11, R10, R10, RZ, 0x1 ;  /* 0x0000000a0a0b7211 */ /* 0x000fe400078f08ff */
[----:B------:R-:W-:Y:S01]  /*0280*/  ISETP.GE.AND P1, PT, R2, RZ, PT ;  /* 0x000000ff0200720c */ /* 0x000fe20003f26270 */
[----:B------:R-:W-:-:S04]  /*0290*/  IMAD.HI.U32 R3, R3, R8, RZ ;  /* 0x0000000803037227 */ /* 0x000fc800078e00ff */
[----:B------:R-:W-:-:S04]  /*02a0*/  IMAD.MOV R4, RZ, RZ, -R3 ;  /* 0x000000ffff047224 */ /* 0x000fc800078e0a03 */
[----:B------:R-:W-:-:S05]  /*02b0*/  IMAD R4, R5, R4, R8 ;  /* 0x0000000405047224 */ /* 0x000fca00078e0208 */
[----:B------:R-:W-:-:S13]  /*02c0*/  ISETP.GT.U32.AND P2, PT, R5, R4, PT ;  /* 0x000000040500720c */ /* 0x000fda0003f44070 */
[-C--:B------:R-:W-:Y:S01]  /*02d0*/  @!P2 IADD3 R4, PT, PT, R4, -R5.reuse, RZ ;  /* 0x800000050404a210 */ /* 0x080fe20007ffe0ff */
[----:B------:R-:W-:Y:S01]  /*02e0*/  @!P2 VIADD R3, R3, 0x1 ;  /* 0x000000010303a836 */ /* 0x000fe20000000000 */
[----:B------:R-:W-:Y:S02]  /*02f0*/  ISETP.NE.AND P2, PT, R0, RZ, PT ;  /* 0x000000ff0000720c */ /* 0x000fe40003f45270 */
[----:B------:R-:W-:Y:S02]  /*0300*/  ISETP.GE.U32.AND P0, PT, R4, R5, PT ;  /* 0x000000050400720c */ /* 0x000fe40003f06070 */
[----:B------:R-:W0:Y:S11]  /*0310*/  LDC.64 R4, c[0x0][0x390] ;  /* 0x0000e400ff047b82 */ /* 0x000e360000000a00 */
[----:B------:R-:W-:-:S05]  /*0320*/  @P0 IADD3 R3, PT, PT, R3, 0x1, RZ ;  /* 0x0000000103030810 */ /* 0x000fca0007ffe0ff */
[----:B------:R-:W-:Y:S02]  /*0330*/  IMAD.MOV.U32 R8, RZ, RZ, R3 ;  /* 0x000000ffff087224 */ /* 0x000fe400078e0003 */
[----:B------:R-:W1:Y:S03]  /*0340*/  LDC.64 R2, c[0x0][0x380] ;  /* 0x0000e000ff027b82 */ /* 0x000e660000000a00 */
[----:B------:R-:W-:Y:S02]  /*0350*/  @!P1 IADD3 R8, PT, PT, -R8, RZ, RZ ;  /* 0x000000ff08089210 */ /* 0x000fe40007ffe1ff */
[----:B------:R-:W-:-:S04]  /*0360*/  @!P2 LOP3.LUT R8, RZ, R0, RZ, 0x33, !PT ;  /* 0x00000000ff08a212 */ /* 0x000fc800078e33ff */
[----:B------:R-:W-:Y:S01]  /*0370*/  LEA.HI.SX32 R11, R11, R8, 0x1f ;  /* 0x000000080b0b7211 */ /* 0x000fe200078ffaff */
[--C-:B------:R-:W-:Y:S02]  /*0380*/  IMAD.MOV R13, RZ, RZ, -R8.reuse ;  /* 0x000000ffff0d7224 */ /* 0x100fe400078e0a08 */
[-C--:B------:R-:W-:Y:S02]  /*0390*/  IMAD R7, R7, R0.reuse, R8 ;  /* 0x0000000007077224 */ /* 0x080fe400078e0208 */
[----:B------:R-:W-:Y:S02]  /*03a0*/  IMAD R9, R0, R13, R9 ;  /* 0x0000000d00097224 */ /* 0x000fe400078e0209 */
[----:B------:R-:W-:Y:S02]  /*03b0*/  IMAD R6, R6, UR4, R11 ;  /* 0x0000000406067c24 */ /* 0x000fe4000f8e020b */
[----:B------:R-:W-:Y:S01]  /*03c0*/  IMAD R7, R7, R0, R9 ;  /* 0x0000000007077224 */ /* 0x000fe200078e0209 */
[----:B------:R-:W-:-:S03]  /*03d0*/  LEA.HI.SX32 R13, R12, R9, 0x1f ;  /* 0x000000090c0d7211 */ /* 0x000fc600078ffaff */
[----:B0-----:R-:W-:-:S04]  /*03e0*/  IMAD.WIDE R4, R7, 0x8, R4 ;  /* 0x0000000807047825 */ /* 0x001fc800078e0204 */
[----:B------:R-:W-:Y:S02]  /*03f0*/  IMAD R13, R6, UR5, R13 ;  /* 0x00000005060d7c24 */ /* 0x000fe4000f8e020d */
[----:B---3--:R-:W5:Y:S02]  /*0400*/  LDG.E.64 R4, desc[UR6][R4.64] ;  /* 0x0000000604047981 */ /* 0x008f64000c1e1b00 */
[----:B-1----:R-:W-:-:S05]  /*0410*/  IMAD.WIDE R2, R13, 0x8, R2 ;  /* 0x000000080d027825 */ /* 0x002fca00078e0202 */
[----:B------:R0:W5:Y:S01]  /*0420*/  LDG.E.64 R6, desc[UR6][R2.64] ;  /* 0x0000000602067981 */ /* 0x000162000c1e1b00 */
[----:B------:R-:W-:-:S06]  /*0430*/  UIMAD UR4, UR4, UR5, URZ ;  /* 0x00000005040472a4 */ /* 0x000fcc000f8e02ff */
[----:B------:R-:W-:-:S04]  /*0440*/  I2FP.F32.S32 R0, UR4 ;  /* 0x0000000400007c45 */ /* 0x000fc80008201400 */
[----:B------:R-:W-:Y:S01]  /*0450*/  IADD3 R8, PT, PT, R0, -0xd000000, RZ ;  /* 0xf300000000087810 */ /* 0x000fe20007ffe0ff */
[----:B------:R0:W1:Y:S03]  /*0460*/  MUFU.RSQ R9, R0 ;  /* 0x0000000000097308 */ /* 0x0000660000001400 */
[----:B------:R-:W-:-:S13]  /*0470*/  ISETP.GT.U32.AND P0, PT, R8, 0x727fffff, PT ;  /* 0x727fffff0800780c */ /* 0x000fda0003f04070 */
[----:B0-----:R-:W-:Y:S05]  /*0480*/  @!P0 BRA `(.L_x_37) ;  /* 0x00000000000c8947 */ /* 0x001fea0003800000 */
[----:B------:R-:W-:-:S07]  /*0490*/  MOV R10, 0x4b0 ;  /* 0x000004b0000a7802 */ /* 0x000fce0000000f00 */
[----:B-1---5:R-:W-:Y:S05]  /*04a0*/  CALL.REL.NOINC `($__internal_4_$__cuda_sm20_sqrt_rn_f32_slowpath) ;  /* 0x0000000400347944 */ /* 0x022fea0003c00000 */
[----:B------:R-:W-:Y:S05]  /*04b0*/  BRA `(.L_x_38) ;  /* 0x0000000000107947 */ /* 0x000fea0003800000 */
.L_x_37:
[----:B-1----:R-:W-:Y:S01]  /*04c0*/  FMUL.FTZ R11, R0, R9 ;  /* 0x00000009000b7220 */ /* 0x002fe20000410000 */
[----:B------:R-:W-:-:S03]  /*04d0*/  FMUL.FTZ R9, R9, 0.5 ;  /* 0x3f00000009097820 */ /* 0x000fc60000410000 */
[----:B------:R-:W-:-:S04]  /*04e0*/  FFMA R0, -R11, R11, R0 ;  /* 0x0000000b0b007223 */ /* 0x000fc80000000100 */
[----:B------:R-:W-:-:S07]  /*04f0*/  FFMA R0, R0, R9, R11 ;  /* 0x0000000900007223 */ /* 0x000fce000000000b */
.L_x_38:
[----:B------:R-:W-:-:S05]  /*0500*/  VIADD R8, R0, 0x1800000 ;  /* 0x0180000000087836 */ /* 0x000fca0000000000 */
[----:B------:R-:W-:-:S04]  /*0510*/  LOP3.LUT R8, R8, 0x7f800000, RZ, 0xc0, !PT ;  /* 0x7f80000008087812 */ /* 0x000fc800078ec0ff */
[----:B------:R-:W-:-:S13]  /*0520*/  ISETP.GT.U32.AND P0, PT, R8, 0x1ffffff, PT ;  /* 0x01ffffff0800780c */ /* 0x000fda0003f04070 */
[----:B------:R-:W-:Y:S05]  /*0530*/  @P0 BRA `(.L_x_39) ;  /* 0x0000000000100947 */ /* 0x000fea0003800000 */
[----:B------:R-:W-:-:S07]  /*0540*/  MOV R8, 0x560 ;  /* 0x0000056000087802 */ /* 0x000fce0000000f00 */
[----:B-----5:R-:W-:Y:S05]  /*0550*/  CALL.REL.NOINC `($__internal_3_$__cuda_sm20_rcp_rn_f32_slowpath) ;  /* 0x0000000000387944 */ /* 0x020fea0003c00000 */
[----:B------:R-:W-:Y:S01]  /*0560*/  MOV R8, R0 ;  /* 0x0000000000087202 */ /* 0x000fe20000000f00 */
[----:B------:R-:W-:Y:S06]  /*0570*/  BRA `(.L_x_40) ;  /* 0x0000000000107947 */ /* 0x000fec0003800000 */
.L_x_39:
[----:B------:R-:W0:Y:S02]  /*0580*/  MUFU.RCP R9, R0 ;  /* 0x0000000000097308 */ /* 0x000e240000001000 */
[----:B0-----:R-:W-:-:S04]  /*0590*/  FFMA R8, R9, R0, -1 ;  /* 0xbf80000009087423 */ /* 0x001fc80000000000 */
[----:B------:R-:W-:-:S04]  /*05a0*/  FADD.FTZ R8, -R8, -RZ ;  /* 0x800000ff08087221 */ /* 0x000fc80000010100 */
[----:B------:R-:W-:-:S07]  /*05b0*/  FFMA R8, R9, R8, R9 ;  /* 0x0000000809087223 */ /* 0x000fce0000000009 */
.L_x_40:
[-C--:B-----5:R-:W-:Y:S01]  /*05c0*/  FMUL R5, R5, R8.reuse ;  /* 0x0000000805057220 */ /* 0x0a0fe20000400000 */
[----:B------:R-:W-:-:S03]  /*05d0*/  FMUL R4, R4, R8 ;  /* 0x0000000804047220 */ /* 0x000fc60000400000 */
[-C--:B------:R-:W-:Y:S01]  /*05e0*/  FMUL R9, R7, R5.reuse ;  /* 0x0000000507097220 */ /* 0x080fe20000400000 */
[----:B------:R-:W-:-:S03]  /*05f0*/  FMUL R0, R6, R5 ;  /* 0x0000000506007220 */ /* 0x000fc60000400000 */
[-C--:B------:R-:W-:Y:S01]  /*0600*/  FFMA R6, R6, R4.reuse, -R9 ;  /* 0x0000000406067223 */ /* 0x080fe20000000809 */
[----:B------:R-:W-:-:S05]  /*0610*/  FFMA R7, R7, R4, R0 ;  /* 0x0000000407077223 */ /* 0x000fca0000000000 */
[----:B------:R-:W-:Y:S01]  /*0620*/  STG.E.64 desc[UR6][R2.64], R6 ;  /* 0x0000000602007986 */ /* 0x000fe2000c101b06 */
[----:B------:R-:W-:Y:S05]  /*0630*/  EXIT ;  /* 0x000000000000794d */ /* 0x000fea0003800000 */
        .weak           $__internal_3_$__cuda_sm20_rcp_rn_f32_slowpath
        .type           $__internal_3_$__cuda_sm20_rcp_rn_f32_slowpath,@function
        .size           $__internal_3_$__cuda_sm20_rcp_rn_f32_slowpath,($__internal_4_$__cuda_sm20_sqrt_rn_f32_slowpath - $__internal_3_$__cuda_sm20_rcp_rn_f32_slowpath)
$__internal_3_$__cuda_sm20_rcp_rn_f32_slowpath:
[----:B------:R-:W-:-:S05]  /*0640*/  IMAD.SHL.U32 R9, R0, 0x2, RZ ;  /* 0x0000000200097824 */ /* 0x000fca00078e00ff */
[----:B------:R-:W-:-:S04]  /*0650*/  SHF.R.U32.HI R14, RZ, 0x18, R9 ;  /* 0x00000018ff0e7819 */ /* 0x000fc80000011609 */
[----:B------:R-:W-:-:S13]  /*0660*/  ISETP.NE.U32.AND P0, PT, R14, RZ, PT ;  /* 0x000000ff0e00720c */ /* 0x000fda0003f05070 */
[----:B------:R-:W-:Y:S05]  /*0670*/  @P0 BRA `(.L_x_41) ;  /* 0x00000000002c0947 */ /* 0x000fea0003800000 */
[----:B------:R-:W-:-:S04]  /*0680*/  SHF.L.U32 R9, R0, 0x1, RZ ;  /* 0x0000000100097819 */ /* 0x000fc800000006ff */
        /* <DEDUP_REMOVED lines=10> */
.L_x_41:
[----:B------:R-:W-:-:S05]  /*0730*/  VIADD R16, R14, 0xffffff03 ;  /* 0xffffff030e107836 */ /* 0x000fca0000000000 */
[----:B------:R-:W-:-:S13]  /*0740*/  ISETP.GT.U32.AND P0, PT, R16, 0x1, PT ;  /* 0x000000011000780c */ /* 0x000fda0003f04070 */
[----:B------:R-:W-:Y:S05]  /*0750*/  @P0 BRA `(.L_x_43) ;  /* 0x0000000000780947 */ /* 0x000fea0003800000 */
[----:B------:R-:W-:Y:S01]  /*0760*/  LOP3.LUT R9, R0, 0x7fffff, RZ, 0xc0, !PT ;  /* 0x007fffff00097812 */ /* 0x000fe200078ec0ff */
[----:B------:R-:W-:-:S03]  /*0770*/  HFMA2 R13, -RZ, RZ, 0, 1.78813934326171875e-07 ;  /* 0x00000003ff0d7431 */ /* 0x000fc600000001ff */
        /* <DEDUP_REMOVED lines=11> */
[----:B------:R-:W-:-:S03]  /*0830*/  LOP3.LUT R13, R13, R10, RZ, 0xc0, !PT ;  /* 0x0000000a0d0d7212 */ /* 0x000fc600078ec0ff */
        /* <DEDUP_REMOVED lines=9> */
[----:B------:R-:W-:Y:S01]  /*08d0*/  ISETP.GE.AND P0, PT, R9, RZ, PT ;  /* 0x000000ff0900720c */ /* 0x000fe20003f06270 */
[----:B------:R-:W-:-:S05]  /*08e0*/  VIADD R9, R14, 0xffffff04 ;  /* 0xffffff040e097836 */ /* 0x000fca0000000000 */
[----:B------:R-:W-:-:S07]  /*08f0*/  SHF.R.U32.HI R9, RZ, R9, R10 ;  /* 0x00000009ff097219 */ /* 0x000fce000001160a */
[----:B------:R-:W-:-:S05]  /*0900*/  @!P0 IADD3 R9, PT, PT, R9, 0x1, RZ ;  /* 0x0000000109098810 */ /* 0x000fca0007ffe0ff */
[----:B------:R-:W-:-:S05]  /*0910*/  @!P1 IMAD.SHL.U32 R9, R9, 0x2, RZ ;  /* 0x0000000209099824 */ /* 0x000fca00078e00ff */
[----:B------:R-:W-:Y:S01]  /*0920*/  LOP3.LUT R9, R9, 0x80000000, R0, 0xf8, !PT ;  /* 0x8000000009097812 */ /* 0x000fe200078ef800 */
[----:B------:R-:W-:Y:S06]  /*0930*/  BRA `(.L_x_42) ;  /* 0x0000000000047947 */ /* 0x000fec0003800000 */
.L_x_43:
[----:B------:R0:W1:Y:S02]  /*0940*/  MUFU.RCP R9, R0 ;  /* 0x0000000000097308 */ /* 0x0000640000001000 */
.L_x_42:
[----:B0123--:R-:W-:Y:S01]  /*0950*/  MOV R0, R9 ;  /* 0x0000000900007202 */ /* 0x00ffe20000000f00 */
[----:B------:R-:W-:-:S04]  /*0960*/  IMAD.MOV.U32 R9, RZ, RZ, 0x0 ;  /* 0x00000000ff097424 */ /* 0x000fc800078e00ff */
[----:B------:R-:W-:Y:S05]  /*0970*/  RET.REL.NODEC R8 `(_Z8mulprobeP6float2S0_S0_PfS1_iiiiiii) ;  /* 0xfffffff408a07950 */ /* 0x000fea0003c3ffff */
        .weak           $__internal_4_$__cuda_sm20_sqrt_rn_f32_slowpath
        .type           $__internal_4_$__cuda_sm20_sqrt_rn_f32_slowpath,@function
        .size           $__internal_4_$__cuda_sm20_sqrt_rn_f32_slowpath,(.L_x_51 - $__internal_4_$__cuda_sm20_sqrt_rn_f32_slowpath)
$__internal_4_$__cuda_sm20_sqrt_rn_f32_slowpath:
[----:B------:R-:W-:-:S13]  /*0980*/  LOP3.LUT P0, RZ, R0, 0x7fffffff, RZ, 0xc0, !PT ;  /* 0x7fffffff00ff7812 */ /* 0x000fda000780c0ff */
[----:B------:R-:W-:Y:S01]  /*0990*/  @!P0 MOV R8, R0 ;  /* 0x0000000000088202 */ /* 0x000fe20000000f00 */
[----:B------:R-:W-:Y:S06]  /*09a0*/  @!P0 BRA `(.L_x_44) ;  /* 0x0000000000448947 */ /* 0x000fec0003800000 */
[----:B------:R-:W-:-:S13]  /*09b0*/  FSETP.GEU.FTZ.AND P0, PT, R0, RZ, PT ;  /* 0x000000ff0000720b */ /* 0x000fda0003f1e000 */
[----:B------:R-:W-:Y:S01]  /*09c0*/  @!P0 IMAD.MOV.U32 R8, RZ, RZ, 0x7fffffff ;  /* 0x7fffffffff088424 */ /* 0x000fe200078e00ff */
[----:B------:R-:W-:Y:S06]  /*09d0*/  @!P0 BRA `(.L_x_44) ;  /* 0x0000000000388947 */ /* 0x000fec0003800000 */
[----:B------:R-:W-:-:S13]  /*09e0*/  FSETP.GTU.FTZ.AND P0, PT, |R0|, +INF , PT ;  /* 0x7f8000000000780b */ /* 0x000fda0003f1c200 */
[----:B------:R-:W-:Y:S01]  /*09f0*/  @P0 FADD.FTZ R8, R0, 1 ;  /* 0x3f80000000080421 */ /* 0x000fe20000010000 */
[----:B------:R-:W-:Y:S06]  /*0a00*/  @P0 BRA `(.L_x_44) ;  /* 0x00000000002c0947 */ /* 0x000fec0003800000 */
[----:B------:R-:W-:-:S13]  /*0a10*/  FSETP.NEU.FTZ.AND P0, PT, |R0|, +INF , PT ;  /* 0x7f8000000000780b */ /* 0x000fda0003f1d200 */
[----:B------:R-:W-:Y:S01]  /*0a20*/  @!P0 MOV R8, R0 ;  /* 0x0000000000088202 */ /* 0x000fe20000000f00 */
        /* <DEDUP_REMOVED lines=9> */
.L_x_44:
[----:B------:R-:W-:Y:S01]  /*0ac0*/  IMAD.MOV.U32 R0, RZ, RZ, R8 ;  /* 0x000000ffff007224 */ /* 0x000fe200078e0008 */
[----:B------:R-:W-:Y:S01]  /*0ad0*/  MOV R8, R10 ;  /* 0x0000000a00087202 */ /* 0x000fe20000000f00 */
[----:B------:R-:W-:-:S04]  /*0ae0*/  IMAD.MOV.U32 R9, RZ, RZ, 0x0 ;  /* 0x00000000ff097424 */ /* 0x000fc800078e00ff */
[----:B------:R-:W-:Y:S05]  /*0af0*/  RET.REL.NODEC R8 `(_Z8mulprobeP6float2S0_S0_PfS1_iiiiiii) ;  /* 0xfffffff408407950 */ /* 0x000fea0003c3ffff */
.L_x_45:
        /* <DEDUP_REMOVED lines=16> */
.L_x_51:


//--------------------- .text._Z8takepartP6float2S0_S0_PfS1_iiiiiii --------------------------
	.section	.text._Z8takepartP6float2S0_S0_PfS1_iiiiiii,"ax",@progbits
	.align	128
        .global         _Z8takepartP6float2S0_S0_PfS1_iiiiiii
        .type           _Z8takepartP6float2S0_S0_PfS1_iiiiiii,@function
        .size           _Z8takepartP6float2S0_S0_PfS1_iiiiiii,(.L_x_57 - _Z8takepartP6float2S0_S0_PfS1_iiiiiii)
        .other          _Z8takepartP6float2S0_S0_PfS1_iiiiiii,@"STO_CUDA_ENTRY STV_DEFAULT"
_Z8takepartP6float2S0_S0_PfS1_iiiiiii:
.text._Z8takepartP6float2S0_S0_PfS1_iiiiiii:
        /* <DEDUP_REMOVED lines=51> */
[----:B------:R-:W-:-:S05]  /*0330*/  MOV R11, R12 ;  /* 0x0000000c000b7202 */ /* 0x000fca0000000f00 */
        /* <DEDUP_REMOVED lines=8> */
[----:B------:R-:W-:-:S04]  /*03c0*/  LOP3.LUT R7, R3, R0, RZ, 0x3c, !PT ;  /* 0x0000000003077212 */ /* 0x000fc800078e3cff */
[----:B------:R-:W-:-:S07]  /*03d0*/  ISETP.GE.AND P1, PT, R7, RZ, PT ;  /* 0x000000ff0700720c */ /* 0x000fce0003f26270 */
[----:B------:R-:W-:-:S05]  /*03e0*/  @P0 IADD3 R9, PT, PT, R9, 0x1, RZ ;  /* 0x0000000109090810 */ /* 0x000fca0007ffe0ff */
[----:B------:R-:W-:Y:S02]  /*03f0*/  IMAD.MOV.U32 R11, RZ, RZ, R9 ;  /* 0x000000ffff0b7224 */ /* 0x000fe400078e0009 */
[----:B------:R-:W1:Y:S03]  /*0400*/  LDC.64 R8, c[0x0][0x388] ;  /* 0x0000e200ff087b82 */ /* 0x000e660000000a00 */
[----:B------:R-:W-:Y:S02]  /*0410*/  @!P1 IADD3 R11, PT, PT, -R11, RZ, RZ ;  /* 0x000000ff0b0b9210 */ /* 0x000fe40007ffe1ff */
[----:B------:R-:W-:-:S05]  /*0420*/  @!P2 LOP3.LUT R11, RZ, R0, RZ, 0x33, !PT ;  /* 0x00000000ff0ba212 */ /* 0x000fca00078e33ff */
[--C-:B------:R-:W-:Y:S02]  /*0430*/  IMAD.MOV R10, RZ, RZ, -R11.reuse ;  /* 0x000000ffff0a7224 */ /* 0x100fe400078e0a0b */
[----:B0-----:R-:W-:Y:S01]  /*0440*/  IMAD R7, R4, UR6, R11 ;  /* 0x0000000604077c24 */ /* 0x001fe2000f8e020b */
[----:B------:R-:W0:Y:S01]  /*0450*/  LDCU UR6, c[0x0][0x3c0] ;  /* 0x00007800ff0677ac */ /* 0x000e220008000800 */
[----:B------:R-:W-:-:S03]  /*0460*/  IMAD R10, R0, R10, R3 ;  /* 0x0000000a000a7224 */ /* 0x000fc600078e0203 */
[----:B------:R-:W-:Y:S02]  /*0470*/  IADD3 R7, PT, PT, R6, R7, RZ ;  /* 0x0000000706077210 */ /* 0x000fe40007ffe0ff */
[----:B------:R-:W-:-:S05]  /*0480*/  IADD3 R4, PT, PT, R5, R10, RZ ;  /* 0x0000000a05047210 */ /* 0x000fca0007ffe0ff */
[----:B--2---:R-:W-:Y:S01]  /*0490*/  IMAD R5, R7, UR7, R4 ;  /* 0x0000000707057c24 */ /* 0x004fe2000f8e0204 */
[----:B------:R-:W2:Y:S01]  /*04a0*/  LDCU UR7, c[0x0][0x3bc] ;  /* 0x00007780ff0777ac */ /* 0x000ea20008000800 */
[----:B------:R-:W3:Y:S02]  /*04b0*/  LDC.64 R6, c[0x0][0x380] ;  /* 0x0000e000ff067b82 */ /* 0x000ee40000000a00 */
[----:B-1----:R-:W-:-:S06]  /*04c0*/  IMAD.WIDE R4, R5, 0x8, R8 ;  /* 0x0000000805047825 */ /* 0x002fcc00078e0208 */
[----:B------:R-:W4:Y:S01]  /*04d0*/  LDG.E.64 R4, desc[UR4][R4.64] ;  /* 0x0000000404047981 */ /* 0x000f22000c1e1b00 */
[----:B0-----:R-:W-:-:S04]  /*04e0*/  IADD3 R3, PT, PT, -R0, UR6, RZ ;  /* 0x0000000600037c10 */ /* 0x001fc8000fffe1ff */
[----:B------:R-:W-:Y:S02]  /*04f0*/  LEA.HI R8, R3, R3, RZ, 0x1 ;  /* 0x0000000303087211 */ /* 0x000fe400078f08ff */
[----:B--2---:R-:W-:Y:S02]  /*0500*/  IADD3 R0, PT, PT, -R0, UR7, RZ ;  /* 0x0000000700007c10 */ /* 0x004fe4000fffe1ff */
[----:B------:R-:W-:Y:S02]  /*0510*/  LEA.HI.SX32 R11, R8, R11, 0x1f ;  /* 0x0000000b080b7211 */ /* 0x000fe400078ffaff */
[----:B------:R-:W-:-:S03]  /*0520*/  LEA.HI R3, R0, R0, RZ, 0x1 ;  /* 0x0000000000037211 */ /* 0x000fc600078f08ff */
[----:B------:R-:W-:Y:S01]  /*0530*/  IMAD R11, R2, UR6, R11 ;  /* 0x00000006020b7c24 */ /* 0x000fe2000f8e020b */
[----:B------:R-:W-:-:S05]  /*0540*/  LEA.HI.SX32 R10, R3, R10, 0x1f ;  /* 0x0000000a030a7211 */ /* 0x000fca00078ffaff */
[----:B------:R-:W-:-:S04]  /*0550*/  IMAD R3, R11, UR7, R10 ;  /* 0x000000070b037c24 */ /* 0x000fc8000f8e020a */
[----:B---3--:R-:W-:-:S05]  /*0560*/  IMAD.WIDE R2, R3, 0x8, R6 ;  /* 0x0000000803027825 */ /* 0x008fca00078e0206 */
[----:B----4-:R-:W-:Y:S01]  /*0570*/  STG.E.64 desc[UR4][R2.64], R4 ;  /* 0x0000000402007986 */ /* 0x010fe2000c101b04 */
[----:B------:R-:W-:Y:S05]  /*0580*/  EXIT ;  /* 0x000000000000794d */ /* 0x000fea0003800000 */
.L_x_46:
        /* <DEDUP_REMOVED lines=15> */
.L_x_57:


//--------------------- .nv.global.init           --------------------------
	.section	.nv.global.init,"aw",@progbits
	.align	4
.nv.global.init:
	.type		__cudart_i2opi_f,@object
	.size		__cudart_i2opi_f,(.L_0 - __cudart_i2opi_f)
__cudart_i2opi_f:
        /*0000*/ 	.byte	0x41, 0x90, 0x43, 0x3c, 0x99, 0x95, 0x62, 0xdb, 0xc0, 0xdd, 0x34, 0xf5, 0xd1, 0x57, 0x27, 0xfc
        /*0010*/ 	.byte	0x29, 0x15, 0x44, 0x4e, 0x6e, 0x83, 0xf9, 0xa2
.L_0:


//--------------------- .nv.shared.reserved.0     --------------------------
	.section	.nv.shared.reserved.0,"aw",@nobits
	.weak		__nv_reservedSMEM_offset_0_alias
	.size		__nv_reservedSMEM_offset_0_alias, 0, 64
	.other		__nv_reservedSMEM_offset_0_alias,@"STO_CUDA_RESERVED_SHARED STV_DEFAULT"
__nv_reservedSMEM_offset_0_alias:
	.zero		0
	.zero		64


//--------------------- .nv.constant0._Z6shiftsP6float2S0_S0_iiiii --------------------------
	.section	.nv.constant0._Z6shiftsP6float2S0_S0_iiiii,"a",@progbits
	.sectionflags	@""
	.align	4
.nv.constant0._Z6shiftsP6float2S0_S0_iiiii:
	.zero		940


//--------------------- .nv.constant0._Z10takeshiftsP6float2S0_PfS1_ii --------------------------
	.section	.nv.constant0._Z10takeshiftsP6float2S0_PfS1_ii,"a",@progbits
	.sectionflags	@""
	.align	4
.nv.constant0._Z10takeshiftsP6float2S0_PfS1_ii:
	.zero		936


//--------------------- .nv.constant0._Z7setpartP6float2S0_S0_PfS1_iiiiiii --------------------------
	.section	.nv.constant0._Z7setpartP6float2S0_S0_PfS1_iiiiiii,"a",@progbits
	.sectionflags	@""
	.align	4
.nv.constant0._Z7setpartP6float2S0_S0_PfS1_iiiiiii:
	.zero		964


//--------------------- .nv.constant0._Z9mulaprobeP6float2S0_S0_PfS1_iiiiiii --------------------------
	.section	.nv.constant0._Z9mulaprobeP6float2S0_S0_PfS1_iiiiiii,"a",@progbits
	.sectionflags	@""
	.align	4
.nv.constant0._Z9mulaprobeP6float2S0_S0_PfS1_iiiiiii:
	.zero		964


//--------------------- .nv.constant0._Z8mulprobeP6float2S0_S0_PfS1_iiiiiii --------------------------
	.section	.nv.constant0._Z8mulprobeP6float2S0_S0_PfS1_iiiiiii,"a",@progbits
	.sectionflags	@""
	.align	4
.nv.constant0._Z8mulprobeP6float2S0_S0_PfS1_iiiiiii:
	.zero		964


//--------------------- .nv.constant0._Z8takepartP6float2S0_S0_PfS1_iiiiiii --------------------------
	.section	.nv.constant0._Z8takepartP6float2S0_S0_PfS1_iiiiiii,"a",@progbits
	.sectionflags	@""
	.align	4
.nv.constant0._Z8takepartP6float2S0_S0_PfS1_iiiiiii:
	.zero		964


//--------------------- SYMBOLS --------------------------

	.type		.nv.reservedSmem.offset0,@object
	.size		.nv.reservedSmem.offset0,0x4
